def matmul_kernel(
    a_ptr,
    b_ptr,
    c_ptr,
    M,
    N,
    K,
    stride_am,
    stride_ak,
    stride_bk,
    stride_bn,
    stride_cm,
    stride_cn,
    BLOCK_M: tl.constexpr,
    BLOCK_N: tl.constexpr,
    BLOCK_K: tl.constexpr,
    GROUP_M: tl.constexpr,
):
    pid = tl.program_id(axis=0)
    num_pid_m = tl.cdiv(M, BLOCK_M)
    num_pid_n = tl.cdiv(N, BLOCK_N)
    num_pid_in_group = GROUP_M * num_pid_n
    group_id = pid // num_pid_in_group
    first_pid_m = group_id * GROUP_M
    group_size_m = min(num_pid_m - first_pid_m, GROUP_M)
    pid_m = first_pid_m + ((pid % num_pid_in_group) % group_size_m)
    pid_n = (pid % num_pid_in_group) // group_size_m

    offs_am = (pid_m * BLOCK_M + tl.arange(0, BLOCK_M)) % M
    offs_bn = (pid_n * BLOCK_N + tl.arange(0, BLOCK_N)) % N
    offs_k = tl.arange(0, BLOCK_K)
    a_ptrs = a_ptr + offs_am[:, None] * stride_am + offs_k[None, :] * stride_ak
    b_ptrs = b_ptr + offs_k[:, None] * stride_bk + offs_bn[None, :] * stride_bn

    acc = tl.zeros((BLOCK_M, BLOCK_N), dtype=tl.float32)
    for kk in range(0, tl.cdiv(K, BLOCK_K)):
        a = tl.load(a_ptrs, mask=offs_k[None, :] < K - kk * BLOCK_K, other=0.0)
        b = tl.load(b_ptrs, mask=offs_k[:, None] < K - kk * BLOCK_K, other=0.0)
        acc = tl.dot(a, b, acc)
        a_ptrs += BLOCK_K * stride_ak
        b_ptrs += BLOCK_K * stride_bk

    c = acc.to(c_ptr.dtype.element_ty)
    offs_cm = pid_m * BLOCK_M + tl.arange(0, BLOCK_M)
    offs_cn = pid_n * BLOCK_N + tl.arange(0, BLOCK_N)
    c_ptrs = c_ptr + offs_cm[:, None] * stride_cm + offs_cn[None, :] * stride_cn
    mask = (offs_cm[:, None] < M) & (offs_cn[None, :] < N)
    tl.store(c_ptrs, c, mask=mask)

# config = {"BLOCK_K": 32, "BLOCK_M": 32, "BLOCK_N": 32, "GROUP_M": 8, "arch": "sm_90", "dtype": "fp8e4m3", "num_ctas": 1, "num_stages": 2, "num_warps": 2}
# arch = sm_90


// ===== COMPILED SASS (sm_90a) =====

	.target	sm_90a

	.elftype	@"ET_EXEC"


//--------------------- .note.nv.tkinfo           --------------------------
	.section	.note.nv.tkinfo,"",@"SHT_NOTE"
	.sectionflags	@"SHF_NOTE_NV_TKINFO"
	.tkinfo
        /*0018*/ 	.word	0x00000002
        /*0030*/ 	.string	""
        /*0030*/ 	.string	"ptxas"
        /*0030*/ 	.string	"Cuda compilation tools, release 13.0, V13.0.88"
        /*0030*/ 	.string	"Build cuda_13.0.r13.0/compiler.36424714_0"
        /*0030*/ 	.string	"-v  -suppress-debug-info  -lineinfo  -arch sm_90a "



//--------------------- .note.nv.cuinfo           --------------------------
	.section	.note.nv.cuinfo,"",@"SHT_NOTE"
	.sectionflags	@"SHF_NOTE_NV_CUINFO"
        /*0018*/ 	.short	0x0002
        /*001a*/ 	.short	0x005a
        /*001c*/ 	.short	0x0082
	.zero		2


//--------------------- .nv.info                  --------------------------
	.section	.nv.info,"",@"SHT_CUDA_INFO"
	.align	4


	//----- nvinfo : EIATTR_REGCOUNT
	.align		4
        /*0000*/ 	.byte	0x04, 0x2f
        /*0002*/ 	.short	(.L_1 - .L_0)
	.align		4
.L_0:
        /*0004*/ 	.word	index@(matmul_kernel)
        /*0008*/ 	.word	0x000000a8


	//----- nvinfo : EIATTR_FRAME_SIZE
	.align		4
.L_1:
        /*000c*/ 	.byte	0x04, 0x11
        /*000e*/ 	.short	(.L_3 - .L_2)
	.align		4
.L_2:
        /*0010*/ 	.word	index@(matmul_kernel)
        /*0014*/ 	.word	0x00000000


	//----- nvinfo : EIATTR_MIN_STACK_SIZE
	.align		4
.L_3:
        /*0018*/ 	.byte	0x04, 0x12
        /*001a*/ 	.short	(.L_5 - .L_4)
	.align		4
.L_4:
        /*001c*/ 	.word	index@(matmul_kernel)
        /*0020*/ 	.word	0x00000000
.L_5:


//--------------------- .nv.compat                --------------------------
	.section	.nv.compat,"",@"SHT_CUDA_COMPAT_INFO"
	.align	4
        /*0000*/ 	.byte	0x02, 0x09, 0x01, 0x00, 0x02, 0x02, 0x02, 0x00, 0x02, 0x05, 0x05, 0x00, 0x03, 0x07, 0x01, 0x01
        /*0010*/ 	.byte	0x02, 0x03, 0x00, 0x00, 0x02, 0x06, 0x01, 0x00, 0x04, 0x0b, 0x08, 0x00, 0x00, 0x00, 0x00, 0x00
        /*0020*/ 	.byte	0x00, 0x00, 0x00, 0x00


//--------------------- .nv.info.matmul_kernel    --------------------------
	.section	.nv.info.matmul_kernel,"",@"SHT_CUDA_INFO"
	.sectionflags	@""
	.align	4


	//----- nvinfo : EIATTR_CUDA_API_VERSION
	.align		4
        /*0000*/ 	.byte	0x04, 0x37
        /*0002*/ 	.short	(.L_7 - .L_6)
.L_6:
        /*0004*/ 	.word	0x00000082


	//----- nvinfo : EIATTR_KPARAM_INFO
	.align		4
.L_7:
        /*0008*/ 	.byte	0x04, 0x17
        /*000a*/ 	.short	(.L_9 - .L_8)
.L_8:
        /*000c*/ 	.word	0x00000000
        /*0010*/ 	.short	0x000d
        /*0012*/ 	.short	0x0048
        /*0014*/ 	.byte	0x00, 0xf4, 0x21, 0x00


	//----- nvinfo : EIATTR_KPARAM_INFO
	.align		4
.L_9:
        /*0018*/ 	.byte	0x04, 0x17
        /*001a*/ 	.short	(.L_11 - .L_10)
.L_10:
        /*001c*/ 	.word	0x00000000
        /*0020*/ 	.short	0x000c
        /*0022*/ 	.short	0x0040
        /*0024*/ 	.byte	0x00, 0xf4, 0x21, 0x00


	//----- nvinfo : EIATTR_KPARAM_INFO
	.align		4
.L_11:
        /*0028*/ 	.byte	0x04, 0x17
        /*002a*/ 	.short	(.L_13 - .L_12)
.L_12:
        /*002c*/ 	.word	0x00000000
        /*0030*/ 	.short	0x000b
        /*0032*/ 	.short	0x0038
        /*0034*/ 	.byte	0x00, 0xf0, 0x11, 0x00


	//----- nvinfo : EIATTR_KPARAM_INFO
	.align		4
.L_13:
        /*0038*/ 	.byte	0x04, 0x17
        /*003a*/ 	.short	(.L_15 - .L_14)
.L_14:
        /*003c*/ 	.word	0x00000000
        /*0040*/ 	.short	0x000a
        /*0042*/ 	.short	0x0034
        /*0044*/ 	.byte	0x00, 0xf0, 0x11, 0x00


	//----- nvinfo : EIATTR_KPARAM_INFO
	.align		4
.L_15:
        /*0048*/ 	.byte	0x04, 0x17
        /*004a*/ 	.short	(.L_17 - .L_16)
.L_16:
        /*004c*/ 	.word	0x00000000
        /*0050*/ 	.short	0x0009
        /*0052*/ 	.short	0x0030
        /*0054*/ 	.byte	0x00, 0xf0, 0x11, 0x00


	//----- nvinfo : EIATTR_KPARAM_INFO
	.align		4
.L_17:
        /*0058*/ 	.byte	0x04, 0x17
        /*005a*/ 	.short	(.L_19 - .L_18)
.L_18:
        /*005c*/ 	.word	0x00000000
        /*0060*/ 	.short	0x0008
        /*0062*/ 	.short	0x002c
        /*0064*/ 	.byte	0x00, 0xf0, 0x11, 0x00


	//----- nvinfo : EIATTR_KPARAM_INFO
	.align		4
.L_19:
        /*0068*/ 	.byte	0x04, 0x17
        /*006a*/ 	.short	(.L_21 - .L_20)
.L_20:
        /*006c*/ 	.word	0x00000000
        /*0070*/ 	.short	0x0007
        /*0072*/ 	.short	0x0028
        /*0074*/ 	.byte	0x00, 0xf0, 0x11, 0x00


	//----- nvinfo : EIATTR_KPARAM_INFO
	.align		4
.L_21:
        /*0078*/ 	.byte	0x04, 0x17
        /*007a*/ 	.short	(.L_23 - .L_22)
.L_22:
        /*007c*/ 	.word	0x00000000
        /*0080*/ 	.short	0x0006
        /*0082*/ 	.short	0x0024
        /*0084*/ 	.byte	0x00, 0xf0, 0x11, 0x00


	//----- nvinfo : EIATTR_KPARAM_INFO
	.align		4
.L_23:
        /*0088*/ 	.byte	0x04, 0x17
        /*008a*/ 	.short	(.L_25 - .L_24)
.L_24:
        /*008c*/ 	.word	0x00000000
        /*0090*/ 	.short	0x0005
        /*0092*/ 	.short	0x0020
        /*0094*/ 	.byte	0x00, 0xf0, 0x11, 0x00


	//----- nvinfo : EIATTR_KPARAM_INFO
	.align		4
.L_25:
        /*0098*/ 	.byte	0x04, 0x17
        /*009a*/ 	.short	(.L_27 - .L_26)
.L_26:
        /*009c*/ 	.word	0x00000000
        /*00a0*/ 	.short	0x0004
        /*00a2*/ 	.short	0x001c
        /*00a4*/ 	.byte	0x00, 0xf0, 0x11, 0x00


	//----- nvinfo : EIATTR_KPARAM_INFO
	.align		4
.L_27:
        /*00a8*/ 	.byte	0x04, 0x17
        /*00aa*/ 	.short	(.L_29 - .L_28)
.L_28:
        /*00ac*/ 	.word	0x00000000
        /*00b0*/ 	.short	0x0003
        /*00b2*/ 	.short	0x0018
        /*00b4*/ 	.byte	0x00, 0xf0, 0x11, 0x00


	//----- nvinfo : EIATTR_KPARAM_INFO
	.align		4
.L_29:
        /*00b8*/ 	.byte	0x04, 0x17
        /*00ba*/ 	.short	(.L_31 - .L_30)
.L_30:
        /*00bc*/ 	.word	0x00000000
        /*00c0*/ 	.short	0x0002
        /*00c2*/ 	.short	0x0010
        /*00c4*/ 	.byte	0x00, 0xf4, 0x21, 0x00


	//----- nvinfo : EIATTR_KPARAM_INFO
	.align		4
.L_31:
        /*00c8*/ 	.byte	0x04, 0x17
        /*00ca*/ 	.short	(.L_33 - .L_32)
.L_32:
        /*00cc*/ 	.word	0x00000000
        /*00d0*/ 	.short	0x0001
        /*00d2*/ 	.short	0x0008
        /*00d4*/ 	.byte	0x00, 0xf4, 0x21, 0x00


	//----- nvinfo : EIATTR_KPARAM_INFO
	.align		4
.L_33:
        /*00d8*/ 	.byte	0x04, 0x17
        /*00da*/ 	.short	(.L_35 - .L_34)
.L_34:
        /*00dc*/ 	.word	0x00000000
        /*00e0*/ 	.short	0x0000
        /*00e2*/ 	.short	0x0000
        /*00e4*/ 	.byte	0x00, 0xf4, 0x21, 0x00


	//----- nvinfo : EIATTR_SPARSE_MMA_MASK
	.align		4
.L_35:
        /*00e8*/ 	.byte	0x03, 0x50
        /*00ea*/ 	.short	0x0000


	//----- nvinfo : EIATTR_MAXREG_COUNT
	.align		4
        /*00ec*/ 	.byte	0x03, 0x1b
        /*00ee*/ 	.short	0x00ff


	//----- nvinfo : EIATTR_NUM_BARRIERS
	.align		4
        /*00f0*/ 	.byte	0x02, 0x4c
        /*00f2*/ 	.byte	0x01
	.zero		1


	//----- nvinfo : EIATTR_MERCURY_ISA_VERSION
	.align		4
        /*00f4*/ 	.byte	0x03, 0x5f
        /*00f6*/ 	.short	0x0101


	//----- nvinfo : EIATTR_EXIT_INSTR_OFFSETS
	.align		4
        /*00f8*/ 	.byte	0x04, 0x1c
        /*00fa*/ 	.short	(.L_37 - .L_36)


	//   ....[0]....
.L_36:
        /*00fc*/ 	.word	0x00003cb0


	//   ....[1]....
        /*0100*/ 	.word	0x00003ce0


	//----- nvinfo : EIATTR_REQNTID
	.align		4
.L_37:
        /*0104*/ 	.byte	0x04, 0x10
        /*0106*/ 	.short	(.L_39 - .L_38)
.L_38:
        /*0108*/ 	.word	0x00000040
        /*010c*/ 	.word	0x00000001
        /*0110*/ 	.word	0x00000001


	//----- nvinfo : EIATTR_CBANK_PARAM_SIZE
	.align		4
.L_39:
        /*0114*/ 	.byte	0x03, 0x19
        /*0116*/ 	.short	0x0050


	//----- nvinfo : EIATTR_PARAM_CBANK
	.align		4
        /*0118*/ 	.byte	0x04, 0x0a
        /*011a*/ 	.short	(.L_41 - .L_40)
	.align		4
.L_40:
        /*011c*/ 	.word	index@(.nv.constant0.matmul_kernel)
        /*0120*/ 	.short	0x0210
        /*0122*/ 	.short	0x0050


	//----- nvinfo : EIATTR_SW_WAR
	.align		4
.L_41:
        /*0124*/ 	.byte	0x04, 0x36
        /*0126*/ 	.short	(.L_43 - .L_42)
.L_42:
        /*0128*/ 	.word	0x00000008
.L_43:


//--------------------- .nv.callgraph             --------------------------
	.section	.nv.callgraph,"",@"SHT_CUDA_CALLGRAPH"
	.align	4
	.sectionentsize	8
	.align		4
        /*0000*/ 	.word	0x00000000
	.align		4
        /*0004*/ 	.word	0xffffffff
	.align		4
        /*0008*/ 	.word	0x00000000
	.align		4
        /*000c*/ 	.word	0xfffffffe
	.align		4
        /*0010*/ 	.word	0x00000000
	.align		4
        /*0014*/ 	.word	0xfffffffd
	.align		4
        /*0018*/ 	.word	0x00000000
	.align		4
        /*001c*/ 	.word	0xfffffffc


//--------------------- .text.matmul_kernel       --------------------------
	.section	.text.matmul_kernel,"ax",@progbits
	.align	128
        .global         matmul_kernel
        .type           matmul_kernel,@function
        .size           matmul_kernel,(.L_x_4 - matmul_kernel)
        .other          matmul_kernel,@"STO_CUDA_ENTRY STV_DEFAULT"
matmul_kernel:
.text.matmul_kernel:
[----:B------:R-:W-:Y:S08]  /*0000*/  LDC R1, c[0x0][0x28] ;  /* 0x00000a00ff017b82 */ /* 0x000ff00000000800 */
[----:B------:R-:W0:Y:S01]  /*0010*/  LDC.64 R28, c[0x0][0x228] ;  /* 0x00008a00ff1c7b82 */ /* 0x000e220000000a00 */
[----:B------:R-:W1:Y:S01]  /*0020*/  S2R R5, SR_CTAID.X ;  /* 0x0000000000057919 */ /* 0x000e620000002500 */
[----:B------:R-:W-:Y:S01]  /*0030*/  UMOV UR4, 0x400 ;  /* 0x0000040000047882 */ /* 0x000fe20000000000 */
[----:B------:R-:W-:-:S05]  /*0040*/  ULDC.64 UR6, c[0x0][0x208] ;  /* 0x0000820000067ab9 */ /* 0x000fca0000000a00 */
[----:B------:R-:W2:Y:S08]  /*0050*/  LDC R25, c[0x0][0x230] ;  /* 0x00008c00ff197b82 */ /* 0x000eb00000000800 */
[----:B------:R-:W3:Y:S01]  /*0060*/  S2UR UR5, SR_CgaCtaId ;  /* 0x00000000000579c3 */ /* 0x000ee20000008800 */
[----:B0-----:R-:W-:-:S05]  /*0070*/  VIADD R0, R29, 0x1f ;  /* 0x0000001f1d007836 */ /* 0x001fca0000000000 */
[----:B------:R-:W-:Y:S01]  /*0080*/  SHF.R.S32.HI R3, RZ, 0x1f, R0 ;  /* 0x0000001fff037819 */ /* 0x000fe20000011400 */
[----:B--2---:R-:W-:-:S03]  /*0090*/  VIADD R25, R25, 0x1f ;  /* 0x0000001f19197836 */ /* 0x004fc60000000000 */
[----:B------:R-:W-:Y:S02]  /*00a0*/  LEA.HI R3, R3, R0, RZ, 0x5 ;  /* 0x0000000003037211 */ /* 0x000fe400078f28ff */
[----:B-1----:R-:W-:Y:S02]  /*00b0*/  IABS R8, R5 ;  /* 0x0000000500087213 */ /* 0x002fe40000000000 */
[----:B------:R-:W-:Y:S01]  /*00c0*/  SHF.R.S32.HI R3, RZ, 0x5, R3 ;  /* 0x00000005ff037819 */ /* 0x000fe20000011403 */
[----:B---3--:R-:W-:-:S04]  /*00d0*/  ULEA UR4, UR5, UR4, 0x18 ;  /* 0x0000000405047291 */ /* 0x008fc8000f8ec03f */
[----:B------:R-:W-:Y:S01]  /*00e0*/  IMAD.SHL.U32 R4, R3, 0x8, RZ ;  /* 0x0000000803047824 */ /* 0x000fe200078e00ff */
[----:B------:R-:W-:-:S04]  /*00f0*/  ULDC UR5, c[0x0][0x230] ;  /* 0x00008c0000057ab9 */ /* 0x000fc80000000800 */
[-C--:B------:R-:W-:Y:S02]  /*0100*/  IABS R7, R4.reuse ;  /* 0x0000000400077213 */ /* 0x080fe40000000000 */
[----:B------:R-:W-:Y:S02]  /*0110*/  IABS R10, R4 ;  /* 0x00000004000a7213 */ /* 0x000fe40000000000 */
[----:B------:R-:W0:Y:S08]  /*0120*/  I2F.RP R0, R7 ;  /* 0x0000000700007306 */ /* 0x000e300000209400 */
[----:B0-----:R-:W0:Y:S02]  /*0130*/  MUFU.RCP R0, R0 ;  /* 0x0000000000007308 */ /* 0x001e240000001000 */
[----:B0-----:R-:W-:-:S02]  /*0140*/  VIADD R2, R0, 0xffffffe ;  /* 0x0ffffffe00027836 */ /* 0x001fc40000000000 */
[----:B------:R-:W-:-:S04]  /*0150*/  IMAD.MOV R0, RZ, RZ, -R10 ;  /* 0x000000ffff007224 */ /* 0x000fc800078e0a0a */
[----:B------:R0:W1:Y:S02]  /*0160*/  F2I.FTZ.U32.TRUNC.NTZ R3, R2 ;  /* 0x0000000200037305 */ /* 0x000064000021f000 */
[----:B0-----:R-:W-:Y:S02]  /*0170*/  IMAD.MOV.U32 R2, RZ, RZ, RZ ;  /* 0x000000ffff027224 */ /* 0x001fe400078e00ff */
[----:B-1----:R-:W-:-:S04]  /*0180*/  IMAD.MOV R6, RZ, RZ, -R3 ;  /* 0x000000ffff067224 */ /* 0x002fc800078e0a03 */
[----:B------:R-:W-:Y:S02]  /*0190*/  IMAD R9, R6, R7, RZ ;  /* 0x0000000706097224 */ /* 0x000fe400078e02ff */
[----:B------:R-:W-:Y:S02]  /*01a0*/  IMAD.MOV.U32 R6, RZ, RZ, R8 ;  /* 0x000000ffff067224 */ /* 0x000fe400078e0008 */
[----:B------:R-:W-:-:S06]  /*01b0*/  IMAD.HI.U32 R3, R3, R9, R2 ;  /* 0x0000000903037227 */ /* 0x000fcc00078e0002 */
[----:B------:R-:W-:-:S04]  /*01c0*/  IMAD.HI.U32 R3, R3, R6, RZ ;  /* 0x0000000603037227 */ /* 0x000fc800078e00ff */
[----:B------:R-:W-:-:S05]  /*01d0*/  IMAD R0, R3, R0, R6 ;  /* 0x0000000003007224 */ /* 0x000fca00078e0206 */
[----:B------:R-:W-:-:S13]  /*01e0*/  ISETP.GT.U32.AND P1, PT, R7, R0, PT ;  /* 0x000000000700720c */ /* 0x000fda0003f24070 */
[----:B------:R-:W-:Y:S02]  /*01f0*/  @!P1 IMAD.IADD R0, R0, 0x1, -R7 ;  /* 0x0000000100009824 */ /* 0x000fe400078e0a07 */
[----:B------:R-:W-:Y:S01]  /*0200*/  @!P1 VIADD R3, R3, 0x1 ;  /* 0x0000000103039836 */ /* 0x000fe20000000000 */
[----:B------:R-:W-:Y:S02]  /*0210*/  ISETP.NE.AND P1, PT, R4, RZ, PT ;  /* 0x000000ff0400720c */ /* 0x000fe40003f25270 */
[----:B------:R-:W-:Y:S02]  /*0220*/  ISETP.GE.U32.AND P0, PT, R0, R7, PT ;  /* 0x000000070000720c */ /* 0x000fe40003f06070 */
[----:B------:R-:W-:-:S04]  /*0230*/  LOP3.LUT R0, R5, R4, RZ, 0x3c, !PT ;  /* 0x0000000405007212 */ /* 0x000fc800078e3cff */
[----:B------:R-:W-:Y:S01]  /*0240*/  ISETP.GE.AND P2, PT, R0, RZ, PT ;  /* 0x000000ff0000720c */ /* 0x000fe20003f46270 */
[----:B------:R-:W-:-:S06]  /*0250*/  VIADD R0, R28, 0x1f ;  /* 0x0000001f1c007836 */ /* 0x000fcc0000000000 */
[----:B------:R-:W-:-:S04]  /*0260*/  @P0 VIADD R3, R3, 0x1 ;  /* 0x0000000103030836 */ /* 0x000fc80000000000 */
[----:B------:R-:W-:Y:S01]  /*0270*/  IMAD.MOV.U32 R2, RZ, RZ, R3 ;  /* 0x000000ffff027224 */ /* 0x000fe200078e0003 */
[----:B------:R-:W-:-:S03]  /*0280*/  SHF.R.S32.HI R3, RZ, 0x1f, R0 ;  /* 0x0000001fff037819 */ /* 0x000fc60000011400 */
[----:B------:R-:W-:Y:S01]  /*0290*/  @!P2 IMAD.MOV R2, RZ, RZ, -R2 ;  /* 0x000000ffff02a224 */ /* 0x000fe200078e0a02 */
[----:B------:R-:W-:Y:S02]  /*02a0*/  @!P1 LOP3.LUT R2, RZ, R4, RZ, 0x33, !PT ;  /* 0x00000004ff029212 */ /* 0x000fe400078e33ff */
[----:B------:R-:W-:-:S03]  /*02b0*/  LEA.HI R3, R3, R0, RZ, 0x5 ;  /* 0x0000000003037211 */ /* 0x000fc600078f28ff */
[----:B------:R-:W-:Y:S02]  /*02c0*/  IMAD.SHL.U32 R19, R2, 0x8, RZ ;  /* 0x0000000802137824 */ /* 0x000fe400078e00ff */
[----:B------:R-:W-:-:S03]  /*02d0*/  IMAD.MOV R2, RZ, RZ, -R2 ;  /* 0x000000ffff027224 */ /* 0x000fc600078e0a02 */
[----:B------:R-:W-:Y:S01]  /*02e0*/  LEA.HI.SX32 R3, R3, -R19, 0x1b ;  /* 0x8000001303037211 */ /* 0x000fe200078fdaff */
[----:B------:R-:W-:-:S03]  /*02f0*/  IMAD R4, R4, R2, R5 ;  /* 0x0000000204047224 */ /* 0x000fc600078e0205 */
[----:B------:R-:W-:Y:S02]  /*0300*/  VIMNMX R11, R3, 0x8, PT ;  /* 0x00000008030b7848 */ /* 0x000fe40003fe0100 */
[----:B------:R-:W-:Y:S02]  /*0310*/  IABS R9, R4 ;  /* 0x0000000400097213 */ /* 0x000fe40000000000 */
[----:B------:R-:W-:-:S04]  /*0320*/  IABS R7, R11 ;  /* 0x0000000b00077213 */ /* 0x000fc80000000000 */
[----:B------:R-:W0:Y:S08]  /*0330*/  I2F.RP R0, R7 ;  /* 0x0000000700007306 */ /* 0x000e300000209400 */
[----:B0-----:R-:W0:Y:S02]  /*0340*/  MUFU.RCP R0, R0 ;  /* 0x0000000000007308 */ /* 0x001e240000001000 */
[----:B0-----:R-:W-:-:S06]  /*0350*/  VIADD R3, R0, 0xffffffe ;  /* 0x0ffffffe00037836 */ /* 0x001fcc0000000000 */
[----:B------:R-:W0:Y:S02]  /*0360*/  F2I.FTZ.U32.TRUNC.NTZ R3, R3 ;  /* 0x0000000300037305 */ /* 0x000e24000021f000 */
[----:B0-----:R-:W-:-:S04]  /*0370*/  IMAD.MOV R6, RZ, RZ, -R3 ;  /* 0x000000ffff067224 */ /* 0x001fc800078e0a03 */
[----:B------:R-:W-:Y:S01]  /*0380*/  IMAD.MOV.U32 R2, RZ, RZ, R6 ;  /* 0x000000ffff027224 */ /* 0x000fe200078e0006 */
[----:B------:R-:W-:-:S03]  /*0390*/  IABS R6, R11 ;  /* 0x0000000b00067213 */ /* 0x000fc60000000000 */
[----:B------:R-:W-:Y:S02]  /*03a0*/  IMAD R5, R2, R7, RZ ;  /* 0x0000000702057224 */ /* 0x000fe400078e02ff */
[----:B------:R-:W-:Y:S02]  /*03b0*/  IMAD.MOV.U32 R2, RZ, RZ, RZ ;  /* 0x000000ffff027224 */ /* 0x000fe400078e00ff */
[----:B------:R-:W-:Y:S02]  /*03c0*/  IMAD.MOV R0, RZ, RZ, -R6 ;  /* 0x000000ffff007224 */ /* 0x000fe400078e0a06 */
[----:B------:R-:W-:Y:S01]  /*03d0*/  IMAD.HI.U32 R2, R3, R5, R2 ;  /* 0x0000000503027227 */ /* 0x000fe200078e0002 */
[----:B------:R-:W-:-:S04]  /*03e0*/  LOP3.LUT R3, R4, R11, RZ, 0x3c, !PT ;  /* 0x0000000b04037212 */ /* 0x000fc800078e3cff */
[----:B------:R-:W-:Y:S01]  /*03f0*/  ISETP.GE.AND P2, PT, R3, RZ, PT ;  /* 0x000000ff0300720c */ /* 0x000fe20003f46270 */
[----:B------:R-:W-:-:S04]  /*0400*/  IMAD.HI.U32 R2, R2, R9, RZ ;  /* 0x0000000902027227 */ /* 0x000fc800078e00ff */
[----:B------:R-:W-:-:S05]  /*0410*/  IMAD R0, R2, R0, R9 ;  /* 0x0000000002007224 */ /* 0x000fca00078e0209 */
[----:B------:R-:W-:-:S13]  /*0420*/  ISETP.GT.U32.AND P1, PT, R7, R0, PT ;  /* 0x000000000700720c */ /* 0x000fda0003f24070 */
[----:B------:R-:W-:Y:S02]  /*0430*/  @!P1 IMAD.IADD R0, R0, 0x1, -R7 ;  /* 0x0000000100009824 */ /* 0x000fe400078e0a07 */
[----:B------:R-:W-:Y:S01]  /*0440*/  @!P1 VIADD R2, R2, 0x1 ;  /* 0x0000000102029836 */ /* 0x000fe20000000000 */
[----:B------:R-:W-:Y:S02]  /*0450*/  ISETP.NE.AND P1, PT, R11, RZ, PT ;  /* 0x000000ff0b00720c */ /* 0x000fe40003f25270 */
[----:B------:R-:W-:Y:S02]  /*0460*/  ISETP.GE.U32.AND P0, PT, R0, R7, PT ;  /* 0x000000070000720c */ /* 0x000fe40003f06070 */
[----:B------:R-:W0:Y:S11]  /*0470*/  S2R R0, SR_TID.X ;  /* 0x0000000000007919 */ /* 0x000e360000002100 */
[----:B------:R-:W-:Y:S01]  /*0480*/  @P0 VIADD R2, R2, 0x1 ;  /* 0x0000000102020836 */ /* 0x000fe20000000000 */
[----:B------:R-:W-:-:S03]  /*0490*/  ISETP.GT.AND P0, PT, R25, 0x1f, PT ;  /* 0x0000001f1900780c */ /* 0x000fc60003f04270 */
[----:B------:R-:W-:-:S04]  /*04a0*/  IMAD.MOV.U32 R3, RZ, RZ, R2 ;  /* 0x000000ffff037224 */ /* 0x000fc800078e0002 */
[----:B------:R-:W-:Y:S01]  /*04b0*/  @!P2 IMAD.MOV R3, RZ, RZ, -R3 ;  /* 0x000000ffff03a224 */ /* 0x000fe200078e0a03 */
[----:B------:R-:W-:-:S05]  /*04c0*/  @!P1 LOP3.LUT R3, RZ, R11, RZ, 0x33, !PT ;  /* 0x0000000bff039212 */ /* 0x000fca00078e33ff */
[----:B------:R-:W-:Y:S02]  /*04d0*/  IMAD.MOV R2, RZ, RZ, -R3 ;  /* 0x000000ffff027224 */ /* 0x000fe400078e0a03 */
[----:B------:R-:W-:Y:S02]  /*04e0*/  IMAD.SHL.U32 R18, R3, 0x20, RZ ;  /* 0x0000002003127824 */ /* 0x000fe400078e00ff */
[----:B------:R-:W-:Y:S01]  /*04f0*/  IMAD R2, R11, R2, R4 ;  /* 0x000000020b027224 */ /* 0x000fe200078e0204 */
[----:B0-----:R-:W-:-:S03]  /*0500*/  SHF.R.U32.HI R99, RZ, 0x5, R0 ;  /* 0x00000005ff637819 */ /* 0x001fc60000011600 */
[----:B------:R-:W-:Y:S01]  /*0510*/  IMAD.IADD R19, R19, 0x1, R2 ;  /* 0x0000000113137824 */ /* 0x000fe200078e0202 */
[C---:B------:R-:W-:Y:S02]  /*0520*/  LOP3.LUT R2, R0.reuse, 0x1f, RZ, 0xc0, !PT ;  /* 0x0000001f00027812 */ /* 0x040fe400078ec0ff */
[----:B------:R-:W-:Y:S02]  /*0530*/  SGXT.U32 R99, R99, 0x1 ;  /* 0x000000016363781a */ /* 0x000fe40000000000 */
[----:B------:R-:W-:Y:S01]  /*0540*/  LOP3.LUT R24, R0, 0x20, RZ, 0xc0, !PT ;  /* 0x0000002000187812 */ /* 0x000fe200078ec0ff */
[----:B------:R-:W-:Y:S01]  /*0550*/  IMAD R19, R19, 0x20, R2 ;  /* 0x0000002013137824 */ /* 0x000fe200078e0202 */
[C---:B------:R-:W-:Y:S02]  /*0560*/  LOP3.LUT R3, R18.reuse, R99, RZ, 0xfc, !PT ;  /* 0x0000006312037212 */ /* 0x040fe400078efcff */
[C-C-:B------:R-:W-:Y:S02]  /*0570*/  LOP3.LUT R4, R18.reuse, 0x2, R99.reuse, 0xfe, !PT ;  /* 0x0000000212047812 */ /* 0x140fe400078efe63 */
[----:B------:R-:W-:-:S02]  /*0580*/  LOP3.LUT R5, R18, 0x4, R99, 0xfe, !PT ;  /* 0x0000000412057812 */ /* 0x000fc400078efe63 */
[C-C-:B------:R-:W-:Y:S02]  /*0590*/  LOP3.LUT R6, R18.reuse, 0x6, R99.reuse, 0xfe, !PT ;  /* 0x0000000612067812 */ /* 0x140fe400078efe63 */
[C-C-:B------:R-:W-:Y:S02]  /*05a0*/  LOP3.LUT R7, R18.reuse, 0x8, R99.reuse, 0xfe, !PT ;  /* 0x0000000812077812 */ /* 0x140fe400078efe63 */
[C-C-:B------:R-:W-:Y:S02]  /*05b0*/  LOP3.LUT R8, R18.reuse, 0xa, R99.reuse, 0xfe, !PT ;  /* 0x0000000a12087812 */ /* 0x140fe400078efe63 */
[C-C-:B------:R-:W-:Y:S02]  /*05c0*/  LOP3.LUT R9, R18.reuse, 0xc, R99.reuse, 0xfe, !PT ;  /* 0x0000000c12097812 */ /* 0x140fe400078efe63 */
        /* <DEDUP_REMOVED lines=8> */
[C---:B------:R-:W-:Y:S02]  /*0650*/  LOP3.LUT R129, R99.reuse, 0x2, RZ, 0xfc, !PT ;  /* 0x0000000263817812 */ /* 0x040fe400078efcff */
[C---:B------:R-:W-:Y:S02]  /*0660*/  LOP3.LUT R127, R99.reuse, 0x4, RZ, 0xfc, !PT ;  /* 0x00000004637f7812 */ /* 0x040fe400078efcff */
[C---:B------:R-:W-:Y:S02]  /*0670*/  LOP3.LUT R125, R99.reuse, 0x6, RZ, 0xfc, !PT ;  /* 0x00000006637d7812 */ /* 0x040fe400078efcff */
[C---:B------:R-:W-:Y:S02]  /*0680*/  LOP3.LUT R123, R99.reuse, 0x8, RZ, 0xfc, !PT ;  /* 0x00000008637b7812 */ /* 0x040fe400078efcff */
[C---:B------:R-:W-:Y:S02]  /*0690*/  LOP3.LUT R121, R99.reuse, 0xa, RZ, 0xfc, !PT ;  /* 0x0000000a63797812 */ /* 0x040fe400078efcff */
[----:B------:R-:W-:-:S02]  /*06a0*/  LOP3.LUT R119, R99, 0xc, RZ, 0xfc, !PT ;  /* 0x0000000c63777812 */ /* 0x000fc400078efcff */
        /* <DEDUP_REMOVED lines=8> */
[----:B------:R-:W-:Y:S02]  /*0730*/  LOP3.LUT R101, R99, 0x1e, RZ, 0xfc, !PT ;  /* 0x0000001e63657812 */ /* 0x000fe400078efcff */
[----:B------:R-:W-:Y:S01]  /*0740*/  LOP3.LUT R18, R18, 0x1e, R99, 0xfe, !PT ;  /* 0x0000001e12127812 */ /* 0x000fe200078efe63 */
[----:B------:R-:W-:Y:S06]  /*0750*/  @P0 BRA `(.L_x_0) ;  /* 0x0000000000280947 */ /* 0x000fec0003800000 */
[----:B------:R-:W-:Y:S01]  /*0760*/  IMAD.SHL.U32 R20, R0, 0x20, RZ ;  /* 0x0000002000147824 */ /* 0x000fe200078e00ff */
[----:B------:R-:W-:Y:S02]  /*0770*/  CS2R R56, SRZ ;  /* 0x0000000000387805 */ /* 0x000fe4000001ff00 */
[----:B------:R-:W-:Y:S02]  /*0780*/  CS2R R58, SRZ ;  /* 0x00000000003a7805 */ /* 0x000fe4000001ff00 */
[----:B------:R-:W-:Y:S02]  /*0790*/  CS2R R52, SRZ ;  /* 0x0000000000347805 */ /* 0x000fe4000001ff00 */
[----:B------:R-:W-:Y:S02]  /*07a0*/  CS2R R54, SRZ ;  /* 0x0000000000367805 */ /* 0x000fe4000001ff00 */
[----:B------:R-:W-:Y:S02]  /*07b0*/  CS2R R48, SRZ ;  /* 0x0000000000307805 */ /* 0x000fe4000001ff00 */
[----:B------:R-:W-:-:S02]  /*07c0*/  CS2R R50, SRZ ;  /* 0x0000000000327805 */ /* 0x000fc4000001ff00 */
[----:B------:R-:W-:Y:S02]  /*07d0*/  CS2R R44, SRZ ;  /* 0x00000000002c7805 */ /* 0x000fe4000001ff00 */
[----:B------:R-:W-:Y:S01]  /*07e0*/  CS2R R46, SRZ ;  /* 0x00000000002e7805 */ /* 0x000fe2000001ff00 */
[----:B------:R-:W-:Y:S06]  /*07f0*/  BRA `(.L_x_1) ;  /* 0x0000002800747947 */ /* 0x000fec0003800000 */
.L_x_0:
[----:B------:R-:W-:Y:S01]  /*0800*/  IABS R48, R29 ;  /* 0x0000001d00307213 */ /* 0x000fe20000000000 */
[----:B------:R-:W-:Y:S01]  /*0810*/  ULDC UR8, c[0x0][0x240] ;  /* 0x0000900000087ab9 */ /* 0x000fe20000000800 */
[----:B------:R-:W-:Y:S01]  /*0820*/  IABS R51, R28 ;  /* 0x0000001c00337213 */ /* 0x000fe20000000000 */
[----:B------:R-:W-:Y:S01]  /*0830*/  ULDC.64 UR12, c[0x0][0x218] ;  /* 0x00008600000c7ab9 */ /* 0x000fe20000000a00 */
[----:B------:R-:W0:Y:S01]  /*0840*/  I2F.RP R26, R48 ;  /* 0x00000030001a7306 */ /* 0x000e220000209400 */
[----:B------:R-:W-:Y:S01]  /*0850*/  IABS R32, R17 ;  /* 0x0000001100207213 */ /* 0x000fe20000000000 */
[----:B------:R-:W-:Y:S01]  /*0860*/  ULDC UR9, c[0x0][0x234] ;  /* 0x00008d0000097ab9 */ /* 0x000fe20000000800 */
[----:B------:R-:W-:Y:S01]  /*0870*/  IABS R30, R18 ;  /* 0x00000012001e7213 */ /* 0x000fe20000000000 */
[----:B------:R-:W-:Y:S01]  /*0880*/  ULDC.64 UR10, c[0x0][0x210] ;  /* 0x00008400000a7ab9 */ /* 0x000fe20000000a00 */
[----:B------:R-:W-:Y:S02]  /*0890*/  IABS R36, R14 ;  /* 0x0000000e00247213 */ /* 0x000fe40000000000 */
[----:B------:R-:W-:-:S02]  /*08a0*/  CS2R R56, SRZ ;  /* 0x0000000000387805 */ /* 0x000fc4000001ff00 */
[----:B------:R-:W-:Y:S01]  /*08b0*/  IABS R40, R12 ;  /* 0x0000000c00287213 */ /* 0x000fe20000000000 */
[----:B------:R-:W1:Y:S01]  /*08c0*/  I2F.RP R27, R51 ;  /* 0x00000033001b7306 */ /* 0x000e620000209400 */
[----:B------:R-:W-:Y:S02]  /*08d0*/  IABS R38, R13 ;  /* 0x0000000d00267213 */ /* 0x000fe40000000000 */
[----:B------:R-:W-:Y:S02]  /*08e0*/  CS2R R58, SRZ ;  /* 0x00000000003a7805 */ /* 0x000fe4000001ff00 */
[----:B------:R-:W-:Y:S02]  /*08f0*/  IABS R44, R3 ;  /* 0x00000003002c7213 */ /* 0x000fe40000000000 */
[----:B------:R-:W-:Y:S02]  /*0900*/  CS2R R52, SRZ ;  /* 0x0000000000347805 */ /* 0x000fe4000001ff00 */
[----:B------:R-:W-:-:S02]  /*0910*/  IABS R42, R8 ;  /* 0x00000008002a7213 */ /* 0x000fc40000000000 */
[----:B------:R-:W-:Y:S02]  /*0920*/  CS2R R54, SRZ ;  /* 0x0000000000367805 */ /* 0x000fe4000001ff00 */
[----:B------:R-:W-:Y:S01]  /*0930*/  IABS R49, R4 ;  /* 0x0000000400317213 */ /* 0x000fe20000000000 */
[----:B0-----:R-:W0:Y:S01]  /*0940*/  MUFU.RCP R26, R26 ;  /* 0x0000001a001a7308 */ /* 0x001e220000001000 */
[----:B------:R-:W-:Y:S02]  /*0950*/  IABS R50, R19 ;  /* 0x0000001300327213 */ /* 0x000fe40000000000 */
[----:B------:R-:W-:-:S04]  /*0960*/  LOP3.LUT R90, R0, 0x3f, RZ, 0xc0, !PT ;  /* 0x0000003f005a7812 */ /* 0x000fc800078ec0ff */
[C---:B------:R-:W-:Y:S01]  /*0970*/  LOP3.LUT R86, R90.reuse, 0x8, RZ, 0x3c, !PT ;  /* 0x000000085a567812 */ /* 0x040fe200078e3cff */
[----:B-1----:R-:W1:Y:S01]  /*0980*/  MUFU.RCP R27, R27 ;  /* 0x0000001b001b7308 */ /* 0x002e620000001000 */
[C---:B------:R-:W-:Y:S02]  /*0990*/  LOP3.LUT R88, R90.reuse, 0x10, RZ, 0x3c, !PT ;  /* 0x000000105a587812 */ /* 0x040fe400078e3cff */
[----:B------:R-:W-:Y:S01]  /*09a0*/  LOP3.LUT R90, R90, 0x18, RZ, 0x3c, !PT ;  /* 0x000000185a5a7812 */ /* 0x000fe200078e3cff */
[----:B0-----:R-:W-:Y:S01]  /*09b0*/  VIADD R20, R26, 0xffffffe ;  /* 0x0ffffffe1a147836 */ /* 0x001fe20000000000 */
[----:B------:R-:W-:-:S03]  /*09c0*/  SHF.R.S32.HI R26, RZ, 0x2, R0 ;  /* 0x00000002ff1a7819 */ /* 0x000fc60000011400 */
[----:B------:R0:W2:Y:S01]  /*09d0*/  F2I.FTZ.U32.TRUNC.NTZ R21, R20 ;  /* 0x0000001400157305 */ /* 0x0000a2000021f000 */
[----:B------:R-:W-:Y:S01]  /*09e0*/  SGXT R26, R26, 0x1 ;  /* 0x000000011a1a781a */ /* 0x000fe20000000200 */
[----:B-1----:R-:W-:-:S03]  /*09f0*/  VIADD R22, R27, 0xffffffe ;  /* 0x0ffffffe1b167836 */ /* 0x002fc60000000000 */
[----:B------:R-:W-:Y:S01]  /*0a00*/  LOP3.LUT R26, R26, 0x90, RZ, 0xc0, !PT ;  /* 0x000000901a1a7812 */ /* 0x000fe200078ec0ff */
[----:B------:R-:W-:Y:S02]  /*0a10*/  IMAD.SHL.U32 R27, R0, 0x2, RZ ;  /* 0x00000002001b7824 */ /* 0x000fe400078e00ff */
[----:B------:R-:W1:Y:S01]  /*0a20*/  F2I.FTZ.U32.TRUNC.NTZ R23, R22 ;  /* 0x0000001600177305 */ /* 0x000e62000021f000 */
[----:B0-----:R-:W-:Y:S02]  /*0a30*/  IMAD.MOV.U32 R20, RZ, RZ, RZ ;  /* 0x000000ffff147224 */ /* 0x001fe400078e00ff */
[----:B------:R-:W-:Y:S01]  /*0a40*/  LOP3.LUT R46, R26, 0x10, R27, 0x78, !PT ;  /* 0x000000101a2e7812 */ /* 0x000fe200078e781b */
[----:B--2---:R-:W-:-:S04]  /*0a50*/  IMAD.MOV R31, RZ, RZ, -R21 ;  /* 0x000000ffff1f7224 */ /* 0x004fc800078e0a15 */
[----:B------:R-:W-:-:S04]  /*0a60*/  IMAD R31, R31, R48, RZ ;  /* 0x000000301f1f7224 */ /* 0x000fc800078e02ff */
[----:B------:R-:W-:-:S04]  /*0a70*/  IMAD.HI.U32 R21, R21, R31, R20 ;  /* 0x0000001f15157227 */ /* 0x000fc800078e0014 */
[----:B-1----:R-:W-:Y:S02]  /*0a80*/  IMAD.MOV R34, RZ, RZ, -R23 ;  /* 0x000000ffff227224 */ /* 0x002fe400078e0a17 */
[----:B------:R-:W-:-:S04]  /*0a90*/  IMAD.HI.U32 R22, R21, R32, RZ ;  /* 0x0000002015167227 */ /* 0x000fc800078e00ff */
[----:B------:R-:W-:Y:S02]  /*0aa0*/  IMAD.MOV R33, RZ, RZ, -R22 ;  /* 0x000000ffff217224 */ /* 0x000fe400078e0a16 */
[----:B------:R-:W-:-:S04]  /*0ab0*/  IMAD.HI.U32 R20, R21, R30, RZ ;  /* 0x0000001e15147227 */ /* 0x000fc800078e00ff */
[----:B------:R-:W-:Y:S01]  /*0ac0*/  IMAD R27, R48, R33, R32 ;  /* 0x00000021301b7224 */ /* 0x000fe200078e0220 */
[----:B------:R-:W-:Y:S01]  /*0ad0*/  IABS R32, R16 ;  /* 0x0000001000207213 */ /* 0x000fe20000000000 */
[----:B------:R-:W-:Y:S01]  /*0ae0*/  IMAD R39, R34, R51, RZ ;  /* 0x0000003322277224 */ /* 0x000fe200078e02ff */
[----:B------:R-:W-:Y:S01]  /*0af0*/  IABS R34, R15 ;  /* 0x0000000f00227213 */ /* 0x000fe20000000000 */
[----:B------:R-:W-:Y:S01]  /*0b00*/  IMAD.MOV.U32 R22, RZ, RZ, RZ ;  /* 0x000000ffff167224 */ /* 0x000fe200078e00ff */
[----:B------:R-:W-:Y:S01]  /*0b10*/  ISETP.GT.U32.AND P1, PT, R48, R27, PT ;  /* 0x0000001b3000720c */ /* 0x000fe20003f24070 */
[----:B------:R-:W-:Y:S02]  /*0b20*/  IMAD.MOV R31, RZ, RZ, -R20 ;  /* 0x000000ffff1f7224 */ /* 0x000fe400078e0a14 */
[----:B------:R-:W-:-:S04]  /*0b30*/  IMAD.HI.U32 R39, R23, R39, R22 ;  /* 0x0000002717277227 */ /* 0x000fc800078e0016 */
[----:B------:R-:W-:-:S04]  /*0b40*/  IMAD.HI.U32 R20, R21, R32, RZ ;  /* 0x0000002015147227 */ /* 0x000fc800078e00ff */
[----:B------:R-:W-:Y:S02]  /*0b50*/  IMAD R23, R48, R31, R30 ;  /* 0x0000001f30177224 */ /* 0x000fe400078e021e */
[----:B------:R-:W-:-:S03]  /*0b60*/  IMAD.HI.U32 R22, R21, R34, RZ ;  /* 0x0000002215167227 */ /* 0x000fc600078e00ff */
[----:B------:R-:W-:Y:S01]  /*0b70*/  ISETP.GT.U32.AND P0, PT, R48, R23, PT ;  /* 0x000000173000720c */ /* 0x000fe20003f04070 */
[----:B------:R-:W-:-:S04]  /*0b80*/  IMAD.HI.U32 R26, R21, R36, RZ ;  /* 0x00000024151a7227 */ /* 0x000fc800078e00ff */
[----:B------:R-:W-:-:S04]  /*0b90*/  IMAD.HI.U32 R31, R21, R40, RZ ;  /* 0x00000028151f7227 */ /* 0x000fc800078e00ff */
[----:B------:R-:W-:-:S04]  /*0ba0*/  IMAD.HI.U32 R30, R21, R38, RZ ;  /* 0x00000026151e7227 */ /* 0x000fc800078e00ff */
[----:B------:R-:W-:Y:S02]  /*0bb0*/  IMAD.MOV R33, RZ, RZ, -R20 ;  /* 0x000000ffff217224 */ /* 0x000fe400078e0a14 */
[----:B------:R-:W-:Y:S02]  /*0bc0*/  IMAD.MOV R35, RZ, RZ, -R22 ;  /* 0x000000ffff237224 */ /* 0x000fe400078e0a16 */
[----:B------:R-:W-:Y:S02]  /*0bd0*/  IMAD.MOV R37, RZ, RZ, -R26 ;  /* 0x000000ffff257224 */ /* 0x000fe400078e0a1a */
[----:B------:R-:W-:Y:S02]  /*0be0*/  IMAD.MOV R43, RZ, RZ, -R31 ;  /* 0x000000ffff2b7224 */ /* 0x000fe400078e0a1f */
[----:B------:R-:W-:Y:S02]  /*0bf0*/  IMAD.MOV R41, RZ, RZ, -R30 ;  /* 0x000000ffff297224 */ /* 0x000fe400078e0a1e */
[----:B------:R-:W-:-:S02]  /*0c00*/  IMAD R30, R48, R33, R32 ;  /* 0x00000021301e7224 */ /* 0x000fc400078e0220 */
[C---:B------:R-:W-:Y:S02]  /*0c10*/  IMAD R31, R48.reuse, R35, R34 ;  /* 0x00000023301f7224 */ /* 0x040fe400078e0222 */
[C---:B------:R-:W-:Y:S01]  /*0c20*/  IMAD R32, R48.reuse, R37, R36 ;  /* 0x0000002530207224 */ /* 0x040fe200078e0224 */
[----:B------:R-:W-:Y:S01]  /*0c30*/  IABS R37, R11 ;  /* 0x0000000b00257213 */ /* 0x000fe20000000000 */
[C---:B------:R-:W-:Y:S01]  /*0c40*/  IMAD R34, R48.reuse, R43, R40 ;  /* 0x0000002b30227224 */ /* 0x040fe200078e0228 */
[----:B------:R-:W-:Y:S01]  /*0c50*/  IABS R40, R9 ;  /* 0x0000000900287213 */ /* 0x000fe20000000000 */
[C---:B------:R-:W-:Y:S01]  /*0c60*/  IMAD.HI.U32 R36, R21.reuse, R44, RZ ;  /* 0x0000002c15247227 */ /* 0x040fe200078e00ff */
[C---:B------:R-:W-:Y:S02]  /*0c70*/  ISETP.GT.U32.AND P2, PT, R48.reuse, R30, PT ;  /* 0x0000001e3000720c */ /* 0x040fe40003f44070 */
        /* <DEDUP_REMOVED lines=8> */
[C---:B------:R-:W-:Y:S02]  /*0d00*/  IMAD R35, R48.reuse, R20, R37 ;  /* 0x0000001430237224 */ /* 0x040fe400078e0225 */
[C---:B------:R-:W-:Y:S01]  /*0d10*/  IMAD R33, R48.reuse, R41, R38 ;  /* 0x0000002930217224 */ /* 0x040fe200078e0226 */
[----:B------:R-:W-:Y:S01]  /*0d20*/  IABS R38, R10 ;  /* 0x0000000a00267213 */ /* 0x000fe20000000000 */
[C---:B------:R-:W-:Y:S01]  /*0d30*/  IMAD R37, R48.reuse, R43, R40 ;  /* 0x0000002b30257224 */ /* 0x040fe200078e0228 */
[----:B------:R-:W-:Y:S01]  /*0d40*/  IABS R40, R7 ;  /* 0x0000000700287213 */ /* 0x000fe20000000000 */
[C---:B------:R-:W-:Y:S01]  /*0d50*/  IMAD R43, R48.reuse, R47, R44 ;  /* 0x0000002f302b7224 */ /* 0x040fe200078e022c */
[----:B------:R-:W-:Y:S01]  /*0d60*/  IABS R44, R5 ;  /* 0x00000005002c7213 */ /* 0x000fe20000000000 */
[----:B------:R-:W-:Y:S01]  /*0d70*/  @!P0 IMAD.IADD R23, R23, 0x1, -R48 ;  /* 0x0000000117178824 */ /* 0x000fe200078e0a30 */
[C---:B------:R-:W-:Y:S01]  /*0d80*/  ISETP.GT.U32.AND P5, PT, R48.reuse, R33, PT ;  /* 0x000000213000720c */ /* 0x040fe20003fa4070 */
[----:B------:R-:W-:Y:S01]  /*0d90*/  IMAD.HI.U32 R22, R21, R38, RZ ;  /* 0x0000002615167227 */ /* 0x000fe200078e00ff */
[----:B------:R-:W-:-:S02]  /*0da0*/  ISETP.GT.U32.AND P3, PT, R48, R43, PT ;  /* 0x0000002b3000720c */ /* 0x000fc40003f64070 */
[C---:B------:R-:W-:Y:S01]  /*0db0*/  ISETP.GT.U32.AND P0, PT, R48.reuse, R23, PT ;  /* 0x000000173000720c */ /* 0x040fe20003f04070 */
[----:B------:R-:W-:Y:S02]  /*0dc0*/  IMAD.MOV R41, RZ, RZ, -R22 ;  /* 0x000000ffff297224 */ /* 0x000fe400078e0a16 */
[----:B------:R-:W-:Y:S02]  /*0dd0*/  @!P1 IMAD.IADD R27, R27, 0x1, -R48 ;  /* 0x000000011b1b9824 */ /* 0x000fe400078e0a30 */
[C---:B------:R-:W-:Y:S02]  /*0de0*/  IMAD R36, R48.reuse, R41, R38 ;  /* 0x0000002930247224 */ /* 0x040fe400078e0226 */
[----:B------:R-:W-:Y:S01]  /*0df0*/  IMAD R38, R48, R45, R42 ;  /* 0x0000002d30267224 */ /* 0x000fe200078e022a */
[----:B------:R-:W-:Y:S01]  /*0e00*/  IABS R42, R6 ;  /* 0x00000006002a7213 */ /* 0x000fe20000000000 */
[--C-:B------:R-:W-:Y:S01]  /*0e10*/  @!P2 IMAD.IADD R30, R30, 0x1, -R48.reuse ;  /* 0x000000011e1ea824 */ /* 0x100fe200078e0a30 */
[C---:B------:R-:W-:Y:S01]  /*0e20*/  ISETP.GT.U32.AND P1, PT, R48.reuse, R27, PT ;  /* 0x0000001b3000720c */ /* 0x040fe20003f24070 */
[----:B------:R-:W-:Y:S01]  /*0e30*/  @!P3 IMAD.IADD R43, R43, 0x1, -R48 ;  /* 0x000000012b2bb824 */ /* 0x000fe200078e0a30 */
[C---:B------:R-:W-:Y:S01]  /*0e40*/  ISETP.GT.U32.AND P3, PT, R48.reuse, R31, PT ;  /* 0x0000001f3000720c */ /* 0x040fe20003f64070 */
[----:B------:R-:W-:Y:S01]  /*0e50*/  IMAD.HI.U32 R20, R21, R40, RZ ;  /* 0x0000002815147227 */ /* 0x000fe200078e00ff */
[----:B------:R-:W-:-:S02]  /*0e60*/  ISETP.GT.U32.AND P2, PT, R48, R30, PT ;  /* 0x0000001e3000720c */ /* 0x000fc40003f44070 */
[C---:B------:R-:W-:Y:S01]  /*0e70*/  ISETP.GT.U32.AND P6, PT, R48.reuse, R43, PT ;  /* 0x0000002b3000720c */ /* 0x040fe20003fc4070 */
[----:B------:R-:W-:Y:S01]  /*0e80*/  @!P0 IMAD.IADD R23, R23, 0x1, -R48 ;  /* 0x0000000117178824 */ /* 0x000fe200078e0a30 */
[----:B------:R-:W-:Y:S01]  /*0e90*/  ISETP.GT.U32.AND P0, PT, R48, R35, PT ;  /* 0x000000233000720c */ /* 0x000fe20003f04070 */
[----:B------:R-:W-:-:S04]  /*0ea0*/  IMAD.HI.U32 R22, R21, R42, RZ ;  /* 0x0000002a15167227 */ /* 0x000fc800078e00ff */
[----:B------:R-:W-:-:S04]  /*0eb0*/  IMAD.HI.U32 R26, R21, R44, RZ ;  /* 0x0000002c151a7227 */ /* 0x000fc800078e00ff */
[----:B------:R-:W-:-:S04]  /*0ec0*/  IMAD.HI.U32 R21, R21, R49, RZ ;  /* 0x0000003115157227 */ /* 0x000fc800078e00ff */
[----:B------:R-:W-:-:S04]  /*0ed0*/  IMAD.HI.U32 R39, R39, R50, RZ ;  /* 0x0000003227277227 */ /* 0x000fc800078e00ff */
[----:B------:R-:W-:Y:S02]  /*0ee0*/  IMAD.MOV R41, RZ, RZ, -R20 ;  /* 0x000000ffff297224 */ /* 0x000fe400078e0a14 */
[----:B------:R-:W-:Y:S01]  /*0ef0*/  IMAD.MOV R45, RZ, RZ, -R22 ;  /* 0x000000ffff2d7224 */ /* 0x000fe200078e0a16 */
[----:B------:R-:W-:Y:S01]  /*0f00*/  SHF.R.S32.HI R22, RZ, 0x1f, R25 ;  /* 0x0000001fff167819 */ /* 0x000fe20000011419 */
[----:B------:R-:W-:Y:S02]  /*0f10*/  IMAD.MOV R21, RZ, RZ, -R21 ;  /* 0x000000ffff157224 */ /* 0x000fe400078e0a15 */
[----:B------:R-:W-:Y:S02]  /*0f20*/  IMAD.MOV R20, RZ, RZ, -R39 ;  /* 0x000000ffff147224 */ /* 0x000fe400078e0a27 */
[C---:B------:R-:W-:Y:S02]  /*0f30*/  IMAD R39, R48.reuse, R41, R40 ;  /* 0x0000002930277224 */ /* 0x040fe400078e0228 */
[----:B------:R-:W-:-:S02]  /*0f40*/  IMAD R40, R48, R45, R42 ;  /* 0x0000002d30287224 */ /* 0x000fc400078e022a */
[----:B------:R-:W-:Y:S01]  /*0f50*/  IMAD R42, R48, R21, R49 ;  /* 0x00000015302a7224 */ /* 0x000fe200078e0231 */
[----:B------:R-:W-:Y:S01]  /*0f60*/  LOP3.LUT R21, R0, 0x3, RZ, 0xc0, !PT ;  /* 0x0000000300157812 */ /* 0x000fe200078ec0ff */
[--C-:B------:R-:W-:Y:S01]  /*0f70*/  @!P1 IMAD.IADD R27, R27, 0x1, -R48.reuse ;  /* 0x000000011b1b9824 */ /* 0x100fe200078e0a30 */
[----:B------:R-:W-:Y:S01]  /*0f80*/  ISETP.GT.U32.AND P1, PT, R48, R36, PT ;  /* 0x000000243000720c */ /* 0x000fe20003f24070 */
[--C-:B------:R-:W-:Y:S01]  /*0f90*/  @!P2 IMAD.IADD R30, R30, 0x1, -R48.reuse ;  /* 0x000000011e1ea824 */ /* 0x100fe200078e0a30 */
[C---:B------:R-:W-:Y:S01]  /*0fa0*/  ISETP.GT.U32.AND P2, PT, R48.reuse, R37, PT ;  /* 0x000000253000720c */ /* 0x040fe20003f44070 */
[--C-:B------:R-:W-:Y:S01]  /*0fb0*/  @!P3 IMAD.IADD R31, R31, 0x1, -R48.reuse ;  /* 0x000000011f1fb824 */ /* 0x100fe200078e0a30 */
[C---:B------:R-:W-:Y:S01]  /*0fc0*/  ISETP.GT.U32.AND P3, PT, R48.reuse, R38, PT ;  /* 0x000000263000720c */ /* 0x040fe20003f64070 */
[----:B------:R-:W-:Y:S01]  /*0fd0*/  @!P0 IMAD.IADD R35, R35, 0x1, -R48 ;  /* 0x0000000123238824 */ /* 0x000fe200078e0a30 */
[----:B------:R-:W-:Y:S01]  /*0fe0*/  ISETP.GT.U32.AND P0, PT, R48, R42, PT ;  /* 0x0000002a3000720c */ /* 0x000fe20003f04070 */
[----:B------:R-:W-:Y:S01]  /*0ff0*/  IMAD.MOV R47, RZ, RZ, -R26 ;  /* 0x000000ffff2f7224 */ /* 0x000fe200078e0a1a */
[----:B------:R-:W-:Y:S01]  /*1000*/  SHF.R.U32.HI R26, RZ, 0x2, R0 ;  /* 0x00000002ff1a7819 */ /* 0x000fe20000011600 */
[----:B------:R-:W-:Y:S01]  /*1010*/  @!P4 IMAD.IADD R32, R32, 0x1, -R48 ;  /* 0x000000012020c824 */ /* 0x000fe200078e0a30 */
[C---:B------:R-:W-:Y:S01]  /*1020*/  ISETP.GT.U32.AND P4, PT, R48.reuse, R39, PT ;  /* 0x000000273000720c */ /* 0x040fe20003f84070 */
[----:B------:R-:W-:Y:S01]  /*1030*/  IMAD R41, R48, R47, R44 ;  /* 0x0000002f30297224 */ /* 0x000fe200078e022c */
[----:B------:R-:W-:Y:S01]  /*1040*/  SGXT.U32 R26, R26, 0x3 ;  /* 0x000000031a1a781a */ /* 0x000fe20000000000 */
[----:B------:R-:W-:-:S02]  /*1050*/  IMAD R44, R51, R20, R50 ;  /* 0x00000014332c7224 */ /* 0x000fc400078e0232 */
[--C-:B------:R-:W-:Y:S01]  /*1060*/  @!P6 IMAD.IADD R43, R43, 0x1, -R48.reuse ;  /* 0x000000012b2be824 */ /* 0x100fe200078e0a30 */
[----:B------:R-:W-:Y:S01]  /*1070*/  ISETP.GT.U32.AND P6, PT, R48, R34, PT ;  /* 0x000000223000720c */ /* 0x000fe20003fc4070 */
[--C-:B------:R-:W-:Y:S01]  /*1080*/  @!P1 IMAD.IADD R36, R36, 0x1, -R48.reuse ;  /* 0x0000000124249824 */ /* 0x100fe200078e0a30 */
[----:B------:R-:W-:Y:S01]  /*1090*/  ISETP.GT.U32.AND P1, PT, R51, R44, PT ;  /* 0x0000002c3300720c */ /* 0x000fe20003f24070 */
[--C-:B------:R-:W-:Y:S01]  /*10a0*/  @!P5 IMAD.IADD R33, R33, 0x1, -R48.reuse ;  /* 0x000000012121d824 */ /* 0x100fe200078e0a30 */
[C---:B------:R-:W-:Y:S01]  /*10b0*/  ISETP.GT.U32.AND P5, PT, R48.reuse, R40, PT ;  /* 0x000000283000720c */ /* 0x040fe20003fa4070 */
        /* <DEDUP_REMOVED lines=25> */
[----:B------:R-:W-:Y:S01]  /*1250*/  ISETP.GE.AND P1, PT, R18, RZ, PT ;  /* 0x000000ff1200720c */ /* 0x000fe20003f26270 */
[--C-:B------:R-:W-:Y:S01]  /*1260*/  @!P5 IMAD.IADD R34, R34, 0x1, -R48.reuse ;  /* 0x000000012222d824 */ /* 0x100fe200078e0a30 */
[----:B------:R-:W-:Y:S01]  /*1270*/  ISETP.GT.U32.AND P5, PT, R48, R41, PT ;  /* 0x000000293000720c */ /* 0x000fe20003fa4070 */
[--C-:B------:R-:W-:Y:S01]  /*1280*/  @!P2 IMAD.IADD R38, R38, 0x1, -R48.reuse ;  /* 0x000000012626a824 */ /* 0x100fe200078e0a30 */
[----:B------:R-:W-:Y:S01]  /*1290*/  ISETP.GE.AND P2, PT, R17, RZ, PT ;  /* 0x000000ff1100720c */ /* 0x000fe20003f46270 */
[--C-:B------:R-:W-:Y:S01]  /*12a0*/  @!P3 IMAD.IADD R39, R39, 0x1, -R48.reuse ;  /* 0x000000012727b824 */ /* 0x100fe200078e0a30 */
[----:B------:R-:W-:Y:S01]  /*12b0*/  ISETP.GE.AND P3, PT, R16, RZ, PT ;  /* 0x000000ff1000720c */ /* 0x000fe20003f66270 */
[----:B------:R-:W-:Y:S01]  /*12c0*/  @!P0 IMAD.IADD R44, R44, 0x1, -R51 ;  /* 0x000000012c2c8824 */ /* 0x000fe200078e0a33 */
[----:B------:R-:W-:Y:S01]  /*12d0*/  ISETP.GE.AND P0, PT, R15, RZ, PT ;  /* 0x000000ff0f00720c */ /* 0x000fe20003f06270 */
[--C-:B------:R-:W-:Y:S01]  /*12e0*/  @!P4 IMAD.IADD R40, R40, 0x1, -R48.reuse ;  /* 0x000000012828c824 */ /* 0x100fe200078e0a30 */
[----:B------:R-:W-:Y:S01]  /*12f0*/  ISETP.GE.AND P4, PT, R13, RZ, PT ;  /* 0x000000ff0d00720c */ /* 0x000fe20003f86270 */
[----:B------:R-:W-:Y:S01]  /*1300*/  IMAD.SHL.U32 R20, R0, 0x20, RZ ;  /* 0x0000002000147824 */ /* 0x000fe200078e00ff */
[----:B------:R-:W-:Y:S01]  /*1310*/  CS2R R50, SRZ ;  /* 0x0000000000327805 */ /* 0x000fe2000001ff00 */
[----:B------:R-:W-:Y:S01]  /*1320*/  @!P1 IMAD.MOV R23, RZ, RZ, -R23 ;  /* 0x000000ffff179224 */ /* 0x000fe200078e0a17 */
[----:B------:R-:W-:Y:S01]  /*1330*/  ISETP.GE.AND P1, PT, R12, RZ, PT ;  /* 0x000000ff0c00720c */ /* 0x000fe20003f26270 */
[----:B------:R-:W-:Y:S01]  /*1340*/  @!P5 IMAD.IADD R41, R41, 0x1, -R48 ;  /* 0x000000012929d824 */ /* 0x000fe200078e0a30 */
[----:B------:R-:W-:Y:S01]  /*1350*/  ISETP.GE.AND P5, PT, R14, RZ, PT ;  /* 0x000000ff0e00720c */ /* 0x000fe20003fa6270 */
[----:B------:R-:W-:Y:S01]  /*1360*/  @!P2 IMAD.MOV R27, RZ, RZ, -R27 ;  /* 0x000000ffff1ba224 */ /* 0x000fe200078e0a1b */
[----:B------:R-:W-:Y:S01]  /*1370*/  ISETP.GE.AND P2, PT, R11, RZ, PT ;  /* 0x000000ff0b00720c */ /* 0x000fe20003f46270 */
[----:B------:R-:W-:Y:S01]  /*1380*/  @!P3 IMAD.MOV R30, RZ, RZ, -R30 ;  /* 0x000000ffff1eb224 */ /* 0x000fe200078e0a1e */
[----:B------:R-:W-:Y:S01]  /*1390*/  ISETP.GE.AND P3, PT, R10, RZ, PT ;  /* 0x000000ff0a00720c */ /* 0x000fe20003f66270 */
[----:B------:R-:W-:Y:S01]  /*13a0*/  @!P0 IMAD.MOV R31, RZ, RZ, -R31 ;  /* 0x000000ffff1f8224 */ /* 0x000fe200078e0a1f */
[----:B------:R-:W-:Y:S01]  /*13b0*/  ISETP.GE.AND P0, PT, R9, RZ, PT ;  /* 0x000000ff0900720c */ /* 0x000fe20003f06270 */
[----:B------:R-:W-:Y:S01]  /*13c0*/  @!P4 IMAD.MOV R33, RZ, RZ, -R33 ;  /* 0x000000ffff21c224 */ /* 0x000fe200078e0a21 */
[----:B------:R-:W-:Y:S01]  /*13d0*/  ISETP.GE.AND P4, PT, R7, RZ, PT ;  /* 0x000000ff0700720c */ /* 0x000fe20003f86270 */
[----:B------:R-:W-:Y:S01]  /*13e0*/  IMAD R45, R21, 0x88, RZ ;  /* 0x00000088152d7824 */ /* 0x000fe200078e02ff */
[----:B------:R-:W-:Y:S01]  /*13f0*/  LOP3.LUT R21, R20, 0x260, RZ, 0xc0, !PT ;  /* 0x0000026014157812 */ /* 0x000fe200078ec0ff */
[----:B------:R-:W-:Y:S01]  /*1400*/  @!P6 IMAD.IADD R35, R35, 0x1, -R48 ;  /* 0x000000012323e824 */ /* 0x000fe200078e0a30 */
[----:B------:R-:W-:Y:S01]  /*1410*/  ISETP.GT.U32.AND P6, PT, R48, R42, PT ;  /* 0x0000002a3000720c */ /* 0x000fe20003fc4070 */
        /* <DEDUP_REMOVED lines=10> */
[----:B------:R-:W-:-:S02]  /*14c0*/  VIADD R21, R21, UR4 ;  /* 0x0000000415157c36 */ /* 0x000fc40008000000 */
[----:B------:R-:W-:Y:S01]  /*14d0*/  @!P4 IMAD.MOV R39, RZ, RZ, -R39 ;  /* 0x000000ffff27c224 */ /* 0x000fe200078e0a27 */
[----:B------:R-:W-:Y:S01]  /*14e0*/  ISETP.NE.AND P4, PT, R29, RZ, PT ;  /* 0x000000ff1d00720c */ /* 0x000fe20003f85270 */
[----:B------:R-:W-:Y:S01]  /*14f0*/  IMAD R47, R24, 0x8, R21 ;  /* 0x00000008182f7824 */ /* 0x000fe200078e0215 */
[----:B------:R-:W-:Y:S01]  /*1500*/  LEA.HI R21, R22, R25, RZ, 0x5 ;  /* 0x0000001916157211 */ /* 0x000fe200078f28ff */
[----:B------:R-:W-:Y:S01]  /*1510*/  @!P6 IMAD.IADD R42, R42, 0x1, -R48 ;  /* 0x000000012a2ae824 */ /* 0x000fe200078e0a30 */
[----:B------:R-:W-:Y:S01]  /*1520*/  LOP3.LUT R22, RZ, R29, RZ, 0x33, !PT ;  /* 0x0000001dff167212 */ /* 0x000fe200078e33ff */
[----:B------:R-:W-:Y:S01]  /*1530*/  @!P5 IMAD.MOV R38, RZ, RZ, -R38 ;  /* 0x000000ffff26d224 */ /* 0x000fe200078e0a26 */
[----:B------:R-:W-:Y:S01]  /*1540*/  ISETP.GE.AND P5, PT, R19, RZ, PT ;  /* 0x000000ff1300720c */ /* 0x000fe20003fa6270 */
[----:B------:R-:W-:Y:S01]  /*1550*/  @!P1 IMAD.MOV R40, RZ, RZ, -R40 ;  /* 0x000000ffff289224 */ /* 0x000fe200078e0a28 */
[C---:B------:R-:W-:Y:S01]  /*1560*/  SEL R27, R22.reuse, R27, !P4 ;  /* 0x0000001b161b7207 */ /* 0x040fe20006000000 */
[----:B------:R-:W-:Y:S01]  /*1570*/  @!P2 IMAD.MOV R41, RZ, RZ, -R41 ;  /* 0x000000ffff29a224 */ /* 0x000fe200078e0a29 */
[C---:B------:R-:W-:Y:S01]  /*1580*/  SEL R35, R22.reuse, R35, !P4 ;  /* 0x0000002316237207 */ /* 0x040fe20006000000 */
[----:B------:R-:W-:Y:S01]  /*1590*/  @!P3 IMAD.MOV R42, RZ, RZ, -R42 ;  /* 0x000000ffff2ab224 */ /* 0x000fe200078e0a2a */
[C---:B------:R-:W-:Y:S01]  /*15a0*/  SEL R36, R22.reuse, R36, !P4 ;  /* 0x0000002416247207 */ /* 0x040fe20006000000 */
[----:B------:R-:W-:Y:S01]  /*15b0*/  @!P0 IMAD.MOV R43, RZ, RZ, -R43 ;  /* 0x000000ffff2b8224 */ /* 0x000fe200078e0a2b */
[C---:B------:R-:W-:Y:S01]  /*15c0*/  SEL R23, R22.reuse, R23, !P4 ;  /* 0x0000001716177207 */ /* 0x040fe20006000000 */
[----:B------:R-:W-:Y:S01]  /*15d0*/  IMAD R27, R27, UR8, RZ ;  /* 0x000000081b1b7c24 */ /* 0x000fe2000f8e02ff */
[----:B------:R-:W-:Y:S01]  /*15e0*/  SEL R30, R22, R30, !P4 ;  /* 0x0000001e161e7207 */ /* 0x000fe20006000000 */
[----:B------:R-:W-:Y:S01]  /*15f0*/  IMAD R36, R36, UR8, RZ ;  /* 0x0000000824247c24 */ /* 0x000fe2000f8e02ff */
[C---:B------:R-:W-:Y:S01]  /*1600*/  SEL R31, R22.reuse, R31, !P4 ;  /* 0x0000001f161f7207 */ /* 0x040fe20006000000 */
[----:B------:R-:W-:Y:S01]  /*1610*/  IMAD R23, R23, UR8, RZ ;  /* 0x0000000817177c24 */ /* 0x000fe2000f8e02ff */
[----:B------:R-:W-:Y:S01]  /*1620*/  SEL R32, R22, R32, !P4 ;  /* 0x0000002016207207 */ /* 0x000fe20006000000 */
[----:B------:R-:W-:Y:S01]  /*1630*/  IMAD R30, R30, UR8, RZ ;  /* 0x000000081e1e7c24 */ /* 0x000fe2000f8e02ff */
[C---:B------:R-:W-:Y:S01]  /*1640*/  SEL R33, R22.reuse, R33, !P4 ;  /* 0x0000002116217207 */ /* 0x040fe20006000000 */
[----:B------:R-:W-:Y:S01]  /*1650*/  @!P5 IMAD.MOV R44, RZ, RZ, -R44 ;  /* 0x000000ffff2cd224 */ /* 0x000fe200078e0a2c */
[----:B------:R-:W-:Y:S01]  /*1660*/  SEL R34, R22, R34, !P4 ;  /* 0x0000002216227207 */ /* 0x000fe20006000000 */
[----:B------:R-:W-:Y:S01]  /*1670*/  IMAD R32, R32, UR8, RZ ;  /* 0x0000000820207c24 */ /* 0x000fe2000f8e02ff */
[C---:B------:R-:W-:Y:S01]  /*1680*/  SEL R37, R22.reuse, R37, !P4 ;  /* 0x0000002516257207 */ /* 0x040fe20006000000 */
[----:B------:R-:W-:Y:S01]  /*1690*/  IMAD R31, R31, UR8, RZ ;  /* 0x000000081f1f7c24 */ /* 0x000fe2000f8e02ff */
        /* <DEDUP_REMOVED lines=12> */
[----:B------:R-:W-:Y:S01]  /*1760*/  SHF.R.S32.HI R35, RZ, 0x1f, R27 ;  /* 0x0000001fff237819 */ /* 0x000fe2000001141b */
[----:B------:R-:W-:Y:S01]  /*1770*/  IMAD R40, R40, UR8, RZ ;  /* 0x0000000828287c24 */ /* 0x000fe2000f8e02ff */
[----:B------:R-:W-:Y:S01]  /*1780*/  IADD3 R27, P2, R27, UR12, RZ ;  /* 0x0000000c1b1b7c10 */ /* 0x000fe2000ff5e0ff */
[----:B------:R-:W-:Y:S01]  /*1790*/  IMAD R22, R22, UR8, RZ ;  /* 0x0000000816167c24 */ /* 0x000fe2000f8e02ff */
[----:B------:R-:W-:Y:S01]  /*17a0*/  SHF.R.S32.HI R77, RZ, 0x1f, R36 ;  /* 0x0000001fff4d7819 */ /* 0x000fe20000011424 */
[----:B------:R-:W-:Y:S01]  /*17b0*/  IMAD R41, R41, UR8, RZ ;  /* 0x0000000829297c24 */ /* 0x000fe2000f8e02ff */
[----:B------:R-:W-:Y:S01]  /*17c0*/  IADD3.X R35, R35, UR13, RZ, P2, !PT ;  /* 0x0000000d23237c10 */ /* 0x000fe200097fe4ff */
[----:B------:R-:W-:Y:S01]  /*17d0*/  IMAD R42, R42, UR8, RZ ;  /* 0x000000082a2a7c24 */ /* 0x000fe2000f8e02ff */
[----:B------:R-:W-:-:S02]  /*17e0*/  IADD3 R64, P2, R36, UR12, RZ ;  /* 0x0000000c24407c10 */ /* 0x000fc4000ff5e0ff */
[----:B------:R-:W-:Y:S02]  /*17f0*/  CS2R R48, SRZ ;  /* 0x0000000000307805 */ /* 0x000fe4000001ff00 */
[----:B------:R-:W-:Y:S02]  /*1800*/  ISETP.NE.AND P6, PT, R28, RZ, PT ;  /* 0x000000ff1c00720c */ /* 0x000fe40003fc5270 */
[----:B------:R-:W-:Y:S02]  /*1810*/  IADD3.X R77, R77, UR13, RZ, P2, !PT ;  /* 0x0000000d4d4d7c10 */ /* 0x000fe400097fe4ff */
[----:B------:R-:W-:Y:S02]  /*1820*/  SHF.R.S32.HI R91, RZ, 0x1f, R22 ;  /* 0x0000001fff5b7819 */ /* 0x000fe40000011416 */
[----:B------:R-:W-:Y:S02]  /*1830*/  IADD3 R78, P2, R22, UR12, RZ ;  /* 0x0000000c164e7c10 */ /* 0x000fe4000ff5e0ff */
[----:B------:R-:W0:Y:S01]  /*1840*/  LDC R22, c[0x0][0x238] ;  /* 0x00008e00ff167b82 */ /* 0x000e220000000800 */
[----:B------:R-:W-:-:S02]  /*1850*/  SHF.R.S32.HI R65, RZ, 0x1f, R30 ;  /* 0x0000001fff417819 */ /* 0x000fc4000001141e */
[----:B------:R-:W-:Y:S02]  /*1860*/  SHF.R.S32.HI R33, RZ, 0x1f, R23 ;  /* 0x0000001fff217819 */ /* 0x000fe40000011417 */
[----:B------:R-:W-:Y:S02]  /*1870*/  @!P6 LOP3.LUT R44, RZ, R28, RZ, 0x33, !PT ;  /* 0x0000001cff2ce212 */ /* 0x000fe400078e33ff */
[----:B------:R-:W-:Y:S02]  /*1880*/  IADD3 R28, P1, R30, UR12, RZ ;  /* 0x0000000c1e1c7c10 */ /* 0x000fe4000ff3e0ff */
[----:B------:R-:W-:Y:S01]  /*1890*/  IADD3 R96, P3, R23, UR12, RZ ;  /* 0x0000000c17607c10 */ /* 0x000fe2000ff7e0ff */
[----:B------:R-:W-:Y:S01]  /*18a0*/  IMAD R44, R44, UR9, RZ ;  /* 0x000000092c2c7c24 */ /* 0x000fe2000f8e02ff */
[----:B------:R-:W-:Y:S01]  /*18b0*/  SHF.R.S32.HI R69, RZ, 0x1f, R32 ;  /* 0x0000001fff457819 */ /* 0x000fe20000011420 */
[----:B------:R-:W-:Y:S01]  /*18c0*/  ULDC UR9, c[0x0][0x23c] ;  /* 0x00008f0000097ab9 */ /* 0x000fe20000000800 */
[----:B------:R-:W-:Y:S01]  /*18d0*/  IADD3 R30, P4, R32, UR12, RZ ;  /* 0x0000000c201e7c10 */ /* 0x000fe2000ff9e0ff */
[----:B------:R-:W-:Y:S01]  /*18e0*/  IMAD R97, R2, UR9, RZ ;  /* 0x0000000902617c24 */ /* 0x000fe2000f8e02ff */
[----:B------:R-:W-:Y:S01]  /*18f0*/  IADD3.X R65, R65, UR13, RZ, P1, !PT ;  /* 0x0000000d41417c10 */ /* 0x000fe20008ffe4ff */
[----:B------:R-:W-:Y:S01]  /*1900*/  USHF.L.U32 UR8, UR9, 0x5, URZ ;  /* 0x0000000509087899 */ /* 0x000fe2000800063f */
[----:B------:R-:W-:-:S02]  /*1910*/  SHF.R.S32.HI R67, RZ, 0x1f, R31 ;  /* 0x0000001fff437819 */ /* 0x000fc4000001141f */
[----:B------:R-:W-:Y:S02]  /*1920*/  IADD3 R29, P0, R31, UR12, RZ ;  /* 0x0000000c1f1d7c10 */ /* 0x000fe4000ff1e0ff */
[----:B------:R-:W-:Y:S02]  /*1930*/  SHF.R.S32.HI R73, RZ, 0x1f, R34 ;  /* 0x0000001fff497819 */ /* 0x000fe40000011422 */
[----:B------:R-:W-:Y:S01]  /*1940*/  IADD3 R32, P5, R34, UR12, RZ ;  /* 0x0000000c22207c10 */ /* 0x000fe2000ffbe0ff */
[-C--:B0-----:R-:W-:Y:S01]  /*1950*/  IMAD R99, R99, R22.reuse, RZ ;  /* 0x0000001663637224 */ /* 0x081fe200078e02ff */
[----:B------:R-:W-:Y:S01]  /*1960*/  IADD3.X R33, R33, UR13, RZ, P3, !PT ;  /* 0x0000000d21217c10 */ /* 0x000fe20009ffe4ff */
[-C--:B------:R-:W-:Y:S01]  /*1970*/  IMAD R101, R101, R22.reuse, RZ ;  /* 0x0000001665657224 */ /* 0x080fe200078e02ff */
[----:B------:R-:W-:Y:S01]  /*1980*/  SHF.R.S32.HI R79, RZ, 0x1f, R37 ;  /* 0x0000001fff4f7819 */ /* 0x000fe20000011425 */
[-C--:B------:R-:W-:Y:S01]  /*1990*/  IMAD R103, R103, R22.reuse, RZ ;  /* 0x0000001667677224 */ /* 0x080fe200078e02ff */
[----:B------:R-:W-:Y:S01]  /*19a0*/  IADD3 R66, P1, R37, UR12, RZ ;  /* 0x0000000c25427c10 */ /* 0x000fe2000ff3e0ff */
        /* <DEDUP_REMOVED lines=9> */
[----:B------:R-:W-:Y:S01]  /*1a40*/  IADD3.X R79, R79, UR13, RZ, P1, !PT ;  /* 0x0000000d4f4f7c10 */ /* 0x000fe20008ffe4ff */
        /* <DEDUP_REMOVED lines=11> */
[----:B------:R-:W-:Y:S01]  /*1b00*/  IADD3 R80, P1, R44, UR10, RZ ;  /* 0x0000000a2c507c10 */ /* 0x000fe2000ff3e0ff */
[----:B------:R-:W-:Y:S01]  /*1b10*/  IMAD R127, R127, R22, RZ ;  /* 0x000000167f7f7224 */ /* 0x000fe200078e02ff */
[----:B------:R-:W-:Y:S01]  /*1b20*/  LOP3.LUT R25, R45, R26, RZ, 0xfc, !PT ;  /* 0x0000001a2d197212 */ /* 0x000fe200078efcff */
[----:B------:R-:W-:Y:S01]  /*1b30*/  IMAD.IADD R26, R46, 0x1, R47 ;  /* 0x000000012e1a7824 */ /* 0x000fe200078e022f */
[----:B------:R-:W-:Y:S01]  /*1b40*/  SHF.R.S32.HI R81, RZ, 0x1f, R38 ;  /* 0x0000001fff517819 */ /* 0x000fe20000011426 */
[----:B------:R-:W-:Y:S01]  /*1b50*/  IMAD R129, R129, R22, RZ ;  /* 0x0000001681817224 */ /* 0x000fe200078e02ff */
[----:B------:R-:W-:Y:S01]  /*1b60*/  IADD3 R68, P0, R38, UR12, RZ ;  /* 0x0000000c26447c10 */ /* 0x000fe2000ff1e0ff */
[----:B------:R-:W-:Y:S01]  /*1b70*/  IMAD.SHL.U32 R131, R22, 0x20, RZ ;  /* 0x0000002016837824 */ /* 0x000fe200078e00ff */
[----:B------:R-:W-:-:S02]  /*1b80*/  SHF.R.S32.HI R83, RZ, 0x1f, R39 ;  /* 0x0000001fff537819 */ /* 0x000fc40000011427 */
[----:B------:R-:W-:Y:S02]  /*1b90*/  CS2R R46, SRZ ;  /* 0x00000000002e7805 */ /* 0x000fe4000001ff00 */
[----:B------:R-:W-:Y:S02]  /*1ba0*/  IADD3 R70, P4, R39, UR12, RZ ;  /* 0x0000000c27467c10 */ /* 0x000fe4000ff9e0ff */
[----:B------:R-:W-:Y:S02]  /*1bb0*/  SHF.R.S32.HI R85, RZ, 0x1f, R40 ;  /* 0x0000001fff557819 */ /* 0x000fe40000011428 */
[----:B------:R-:W-:Y:S02]  /*1bc0*/  IADD3 R72, P6, R40, UR12, RZ ;  /* 0x0000000c28487c10 */ /* 0x000fe4000ffde0ff */
[----:B------:R-:W-:Y:S02]  /*1bd0*/  SHF.R.S32.HI R87, RZ, 0x1f, R41 ;  /* 0x0000001fff577819 */ /* 0x000fe40000011429 */
[----:B------:R-:W-:-:S02]  /*1be0*/  IADD3 R74, P5, R41, UR12, RZ ;  /* 0x0000000c294a7c10 */ /* 0x000fc4000ffbe0ff */
[----:B------:R-:W-:Y:S02]  /*1bf0*/  SHF.R.S32.HI R89, RZ, 0x1f, R42 ;  /* 0x0000001fff597819 */ /* 0x000fe4000001142a */
[----:B------:R-:W-:Y:S02]  /*1c00*/  IADD3 R76, P3, R42, UR12, RZ ;  /* 0x0000000c2a4c7c10 */ /* 0x000fe4000ff7e0ff */
[----:B------:R-:W-:Y:S02]  /*1c10*/  LEA.HI.X.SX32 R82, R44, UR11, 0x1, P1 ;  /* 0x0000000b2c527c11 */ /* 0x000fe400088f0eff */
[----:B------:R-:W-:Y:S02]  /*1c20*/  CS2R R44, SRZ ;  /* 0x00000000002c7805 */ /* 0x000fe4000001ff00 */
[----:B------:R-:W-:Y:S02]  /*1c30*/  IADD3.X R81, R81, UR13, RZ, P0, !PT ;  /* 0x0000000d51517c10 */ /* 0x000fe400087fe4ff */
[----:B------:R-:W-:-:S02]  /*1c40*/  IADD3.X R83, R83, UR13, RZ, P4, !PT ;  /* 0x0000000d53537c10 */ /* 0x000fc4000a7fe4ff */
[----:B------:R-:W-:Y:S02]  /*1c50*/  IADD3.X R85, R85, UR13, RZ, P6, !PT ;  /* 0x0000000d55557c10 */ /* 0x000fe4000b7fe4ff */
[----:B------:R-:W-:Y:S02]  /*1c60*/  IADD3.X R87, R87, UR13, RZ, P5, !PT ;  /* 0x0000000d57577c10 */ /* 0x000fe4000affe4ff */
[----:B------:R-:W-:Y:S02]  /*1c70*/  IADD3.X R89, R89, UR13, RZ, P3, !PT ;  /* 0x0000000d59597c10 */ /* 0x000fe40009ffe4ff */
[----:B------:R-:W-:Y:S02]  /*1c80*/  IADD3.X R91, R91, UR13, RZ, P2, !PT ;  /* 0x0000000d5b5b7c10 */ /* 0x000fe400097fe4ff */
[----:B------:R-:W-:Y:S02]  /*1c90*/  SHF.R.S32.HI R21, RZ, 0x5, R21 ;  /* 0x00000005ff157819 */ /* 0x000fe40000011415 */
[----:B------:R-:W-:-:S02]  /*1ca0*/  SHF.R.S32.HI R24, RZ, 0x1f, R97 ;  /* 0x0000001fff187819 */ /* 0x000fc40000011461 */
[C---:B------:R-:W-:Y:S02]  /*1cb0*/  LOP3.LUT R23, R25.reuse, 0x8, RZ, 0x3c, !PT ;  /* 0x0000000819177812 */ /* 0x040fe400078e3cff */
[C---:B------:R-:W-:Y:S02]  /*1cc0*/  LOP3.LUT R22, R25.reuse, 0x10, RZ, 0x3c, !PT ;  /* 0x0000001019167812 */ /* 0x040fe400078e3cff */
[----:B------:R-:W-:-:S07]  /*1cd0*/  LOP3.LUT R84, R25, 0x18, RZ, 0x3c, !PT ;  /* 0x0000001819547812 */ /* 0x000fce00078e3cff */
.L_x_2:
[----:B------:R-:W-:Y:S02]  /*1ce0*/  SHF.R.U32.HI R61, RZ, 0x5, R0 ;  /* 0x00000005ff3d7819 */ /* 0x000fe40000011600 */
[----:B------:R-:W-:Y:S02]  /*1cf0*/  IADD3 R40, P0, R129, R80, RZ ;  /* 0x0000005081287210 */ /* 0x000fe40007f1e0ff */
[----:B------:R-:W-:Y:S02]  /*1d00*/  SGXT.U32 R61, R61, 0x1 ;  /* 0x000000013d3d781a */ /* 0x000fe40000000000 */
[----:B------:R-:W-:Y:S02]  /*1d10*/  PRMT R93, RZ, 0x7610, R93 ;  /* 0x00007610ff5d7816 */ /* 0x000fe4000000005d */
[C---:B------:R-:W-:Y:S02]  /*1d20*/  LOP3.LUT R36, R61.reuse, 0x2, RZ, 0xfc, !PT ;  /* 0x000000023d247812 */ /* 0x040fe400078efcff */
[----:B------:R-:W-:-:S02]  /*1d30*/  LOP3.LUT R37, R61, 0x4, RZ, 0xfc, !PT ;  /* 0x000000043d257812 */ /* 0x000fc400078efcff */
[----:B------:R-:W-:Y:S02]  /*1d40*/  ISETP.GE.AND P5, PT, R36, UR5, PT ;  /* 0x0000000524007c0c */ /* 0x000fe4000bfa6270 */
[C---:B------:R-:W-:Y:S02]  /*1d50*/  LOP3.LUT R36, R61.reuse, 0x8, RZ, 0xfc, !PT ;  /* 0x000000083d247812 */ /* 0x040fe400078efcff */
[----:B------:R-:W-:Y:S02]  /*1d60*/  LOP3.LUT R38, R61, 0x6, RZ, 0xfc, !PT ;  /* 0x000000063d267812 */ /* 0x000fe400078efcff */
[----:B------:R-:W-:Y:S02]  /*1d70*/  ISETP.GE.AND P3, PT, R37, UR5, PT ;  /* 0x0000000525007c0c */ /* 0x000fe4000bf66270 */
[----:B------:R-:W-:Y:S02]  /*1d80*/  ISETP.GE.AND P2, PT, R36, UR5, PT ;  /* 0x0000000524007c0c */ /* 0x000fe4000bf46270 */
[----:B------:R-:W-:-:S02]  /*1d90*/  LOP3.LUT R37, R61, 0xc, RZ, 0xfc, !PT ;  /* 0x0000000c3d257812 */ /* 0x000fc400078efcff */
[----:B------:R-:W-:Y:S02]  /*1da0*/  LEA.HI.X.SX32 R41, R129, R82, 0x1, P0 ;  /* 0x0000005281297211 */ /* 0x000fe400000f0eff */
[----:B------:R-:W-:Y:S02]  /*1db0*/  LOP3.LUT R36, R61, 0xa, RZ, 0xfc, !PT ;  /* 0x0000000a3d247812 */ /* 0x000fe400078efcff */
[----:B------:R-:W-:Y:S01]  /*1dc0*/  ISETP.GE.AND P1, PT, R38, UR5, PT ;  /* 0x0000000526007c0c */ /* 0x000fe2000bf26270 */
[----:B------:R0:W2:Y:S01]  /*1dd0*/  @!P5 LDG.E.U8 R93, desc[UR6][R40.64] ;  /* 0x00000006285dd981 */ /* 0x0000a2000c1e1100 */
[----:B------:R-:W-:Y:S02]  /*1de0*/  IADD3 R38, P0, R127, R80, RZ ;  /* 0x000000507f267210 */ /* 0x000fe40007f1e0ff */
[----:B------:R-:W-:Y:S02]  /*1df0*/  ISETP.GE.AND P6, PT, R37, UR5, PT ;  /* 0x0000000525007c0c */ /* 0x000fe4000bfc6270 */
[----:B------:R-:W-:-:S02]  /*1e00*/  ISETP.GE.AND P4, PT, R36, UR5, PT ;  /* 0x0000000524007c0c */ /* 0x000fc4000bf86270 */
[----:B------:R-:W-:Y:S02]  /*1e10*/  LOP3.LUT R37, R61, 0xe, RZ, 0xfc, !PT ;  /* 0x0000000e3d257812 */ /* 0x000fe400078efcff */
[----:B------:R-:W-:Y:S02]  /*1e20*/  IADD3 R36, P5, R125, R80, RZ ;  /* 0x000000507d247210 */ /* 0x000fe40007fbe0ff */
[----:B------:R-:W-:Y:S02]  /*1e30*/  PRMT R95, RZ, 0x7610, R95 ;  /* 0x00007610ff5f7816 */ /* 0x000fe4000000005f */
[-C--:B------:R-:W-:Y:S02]  /*1e40*/  LEA.HI.X.SX32 R39, R127, R82.reuse, 0x1, P0 ;  /* 0x000000527f277211 */ /* 0x080fe400000f0eff */
[----:B------:R-:W-:Y:S02]  /*1e50*/  ISETP.GE.AND P0, PT, R37, UR5, PT ;  /* 0x0000000525007c0c */ /* 0x000fe4000bf06270 */
[----:B------:R-:W-:Y:S01]  /*1e60*/  PRMT R133, RZ, 0x7610, R133 ;  /* 0x00007610ff857816 */ /* 0x000fe20000000085 */
[----:B------:R1:W3:Y:S01]  /*1e70*/  @!P3 LDG.E.U8 R95, desc[UR6][R38.64] ;  /* 0x00000006265fb981 */ /* 0x0002e2000c1e1100 */
[----:B------:R-:W-:-:S02]  /*1e80*/  LEA.HI.X.SX32 R37, R125, R82, 0x1, P5 ;  /* 0x000000527d257211 */ /* 0x000fc400028f0eff */
[----:B------:R-:W-:Y:S02]  /*1e90*/  IADD3 R42, P5, R123, R80, RZ ;  /* 0x000000507b2a7210 */ /* 0x000fe40007fbe0ff */
[C---:B0-----:R-:W-:Y:S01]  /*1ea0*/  LOP3.LUT R40, R61.reuse, 0x10, RZ, 0xfc, !PT ;  /* 0x000000103d287812 */ /* 0x041fe200078efcff */
[----:B------:R0:W4:Y:S01]  /*1eb0*/  @!P1 LDG.E.U8 R133, desc[UR6][R36.64] ;  /* 0x0000000624859981 */ /* 0x000122000c1e1100 */
[----:B------:R-:W-:Y:S02]  /*1ec0*/  ISETP.GE.AND P3, PT, R61, UR5, PT ;  /* 0x000000053d007c0c */ /* 0x000fe4000bf66270 */
[----:B------:R-:W-:Y:S02]  /*1ed0*/  LEA.HI.X.SX32 R43, R123, R82, 0x1, P5 ;  /* 0x000000527b2b7211 */ /* 0x000fe400028f0eff */
[----:B------:R-:W-:Y:S02]  /*1ee0*/  ISETP.GE.AND P1, PT, R40, UR5, PT ;  /* 0x0000000528007c0c */ /* 0x000fe4000bf26270 */
[----:B------:R-:W-:-:S02]  /*1ef0*/  IADD3 R40, P5, R99, R80, RZ ;  /* 0x0000005063287210 */ /* 0x000fc40007fbe0ff */
[----:B------:R-:W-:Y:S02]  /*1f00*/  PRMT R63, RZ, 0x7610, R63 ;  /* 0x00007610ff3f7816 */ /* 0x000fe4000000003f */
[----:B------:R-:W-:Y:S02]  /*1f10*/  LEA.HI.X.SX32 R41, R99, R82, 0x1, P5 ;  /* 0x0000005263297211 */ /* 0x000fe400028f0eff */
[----:B------:R-:W-:Y:S02]  /*1f20*/  PRMT R135, RZ, 0x7610, R135 ;  /* 0x00007610ff877816 */ /* 0x000fe40000000087 */
[----:B-1----:R-:W-:Y:S01]  /*1f30*/  IADD3 R38, P5, R121, R80, RZ ;  /* 0x0000005079267210 */ /* 0x002fe20007fbe0ff */
[----:B------:R-:W5:Y:S01]  /*1f40*/  @!P3 LDG.E.U8 R63, desc[UR6][R40.64] ;  /* 0x00000006283fb981 */ /* 0x000f62000c1e1100 */
[----:B0-----:R-:W-:Y:S02]  /*1f50*/  LOP3.LUT R36, R61, 0x14, RZ, 0xfc, !PT ;  /* 0x000000143d247812 */ /* 0x001fe400078efcff */
[----:B------:R-:W-:Y:S01]  /*1f60*/  LEA.HI.X.SX32 R39, R121, R82, 0x1, P5 ;  /* 0x0000005279277211 */ /* 0x000fe200028f0eff */
[----:B------:R0:W4:Y:S01]  /*1f70*/  @!P2 LDG.E.U8 R135, desc[UR6][R42.64] ;  /* 0x000000062a87a981 */ /* 0x000122000c1e1100 */
[----:B------:R-:W-:-:S02]  /*1f80*/  PRMT R137, RZ, 0x7610, R137 ;  /* 0x00007610ff897816 */ /* 0x000fc40000000089 */
[----:B------:R-:W-:Y:S02]  /*1f90*/  ISETP.GE.AND P3, PT, R36, UR5, PT ;  /* 0x0000000524007c0c */ /* 0x000fe4000bf66270 */
[----:B------:R-:W-:Y:S02]  /*1fa0*/  IADD3 R36, P5, R119, R80, RZ ;  /* 0x0000005077247210 */ /* 0x000fe40007fbe0ff */
[----:B------:R-:W-:Y:S01]  /*1fb0*/  PRMT R139, RZ, 0x7610, R139 ;  /* 0x00007610ff8b7816 */ /* 0x000fe2000000008b */
[----:B------:R1:W4:Y:S01]  /*1fc0*/  @!P4 LDG.E.U8 R137, desc[UR6][R38.64] ;  /* 0x000000062689c981 */ /* 0x000322000c1e1100 */
[----:B0-----:R-:W-:Y:S02]  /*1fd0*/  LOP3.LUT R42, R61, 0x16, RZ, 0xfc, !PT ;  /* 0x000000163d2a7812 */ /* 0x001fe400078efcff */
[----:B------:R-:W-:Y:S02]  /*1fe0*/  LEA.HI.X.SX32 R37, R119, R82, 0x1, P5 ;  /* 0x0000005277257211 */ /* 0x000fe400028f0eff */
[----:B------:R-:W-:-:S02]  /*1ff0*/  ISETP.GE.AND P4, PT, R42, UR5, PT ;  /* 0x000000052a007c0c */ /* 0x000fc4000bf86270 */
[----:B------:R-:W-:Y:S01]  /*2000*/  LOP3.LUT R43, R61, 0x18, RZ, 0xfc, !PT ;  /* 0x000000183d2b7812 */ /* 0x000fe200078efcff */
[----:B------:R0:W4:Y:S01]  /*2010*/  @!P6 LDG.E.U8 R139, desc[UR6][R36.64] ;  /* 0x00000006248be981 */ /* 0x000122000c1e1100 */
[----:B------:R-:W-:Y:S02]  /*2020*/  IADD3 R42, P5, R117, R80, RZ ;  /* 0x00000050752a7210 */ /* 0x000fe40007fbe0ff */
[----:B------:R-:W-:Y:S02]  /*2030*/  LOP3.LUT R60, R61, 0x12, RZ, 0xfc, !PT ;  /* 0x000000123d3c7812 */ /* 0x000fe400078efcff */
[----:B------:R-:W-:Y:S02]  /*2040*/  ISETP.GE.AND P6, PT, R43, UR5, PT ;  /* 0x000000052b007c0c */ /* 0x000fe4000bfc6270 */
[----:B------:R-:W-:Y:S02]  /*2050*/  PRMT R141, RZ, 0x7610, R141 ;  /* 0x00007610ff8d7816 */ /* 0x000fe4000000008d */
[----:B------:R-:W-:-:S02]  /*2060*/  LEA.HI.X.SX32 R43, R117, R82, 0x1, P5 ;  /* 0x00000052752b7211 */ /* 0x000fc400028f0eff */
[----:B------:R-:W-:Y:S02]  /*2070*/  IADD3 R40, P5, R115, R80, RZ ;  /* 0x0000005073287210 */ /* 0x000fe40007fbe0ff */
[----:B-1----:R-:W-:Y:S01]  /*2080*/  LOP3.LUT R38, R61, 0x1a, RZ, 0xfc, !PT ;  /* 0x0000001a3d267812 */ /* 0x002fe200078efcff */
[----:B------:R-:W4:Y:S01]  /*2090*/  @!P0 LDG.E.U8 R141, desc[UR6][R42.64] ;  /* 0x000000062a8d8981 */ /* 0x000f22000c1e1100 */
[----:B------:R-:W-:Y:S02]  /*20a0*/  ISETP.GE.AND P2, PT, R60, UR5, PT ;  /* 0x000000053c007c0c */ /* 0x000fe4000bf46270 */
[----:B------:R-:W-:Y:S02]  /*20b0*/  PRMT R143, RZ, 0x7610, R143 ;  /* 0x00007610ff8f7816 */ /* 0x000fe4000000008f */
[----:B------:R-:W-:Y:S02]  /*20c0*/  LEA.HI.X.SX32 R41, R115, R82, 0x1, P5 ;  /* 0x0000005273297211 */ /* 0x000fe400028f0eff */
[----:B------:R-:W-:-:S02]  /*20d0*/  ISETP.GE.AND P0, PT, R38, UR5, PT ;  /* 0x0000000526007c0c */ /* 0x000fc4000bf06270 */
[-C--:B------:R-:W-:Y:S01]  /*20e0*/  IADD3 R38, P5, R113, R80.reuse, RZ ;  /* 0x0000005071267210 */ /* 0x080fe20007fbe0ff */
[----:B------:R1:W3:Y:S01]  /*20f0*/  @!P1 LDG.E.U8 R143, desc[UR6][R40.64] ;  /* 0x00000006288f9981 */ /* 0x0002e2000c1e1100 */
[----:B0-----:R-:W-:Y:S02]  /*2100*/  LOP3.LUT R37, R61, 0x1c, RZ, 0xfc, !PT ;  /* 0x0000001c3d257812 */ /* 0x001fe400078efcff */
[----:B------:R-:W-:Y:S02]  /*2110*/  PRMT R145, RZ, 0x7610, R145 ;  /* 0x00007610ff917816 */ /* 0x000fe40000000091 */
[----:B------:R-:W-:Y:S02]  /*2120*/  IADD3 R36, P1, R111, R80, RZ ;  /* 0x000000506f247210 */ /* 0x000fe40007f3e0ff */
[----:B------:R-:W-:Y:S02]  /*2130*/  LEA.HI.X.SX32 R39, R113, R82, 0x1, P5 ;  /* 0x0000005271277211 */ /* 0x000fe400028f0eff */
[----:B------:R-:W-:-:S02]  /*2140*/  ISETP.GE.AND P5, PT, R37, UR5, PT ;  /* 0x0000000525007c0c */ /* 0x000fc4000bfa6270 */
[----:B------:R-:W-:Y:S01]  /*2150*/  LEA.HI.X.SX32 R37, R111, R82, 0x1, P1 ;  /* 0x000000526f257211 */ /* 0x000fe200008f0eff */
[----:B------:R0:W4:Y:S01]  /*2160*/  @!P2 LDG.E.U8 R145, desc[UR6][R38.64] ;  /* 0x000000062691a981 */ /* 0x000122000c1e1100 */
[-C--:B------:R-:W-:Y:S02]  /*2170*/  IADD3 R60, P1, R109, R80.reuse, RZ ;  /* 0x000000506d3c7210 */ /* 0x080fe40007f3e0ff */
[----:B-1----:R-:W-:Y:S02]  /*2180*/  LOP3.LUT R40, R61, 0x1e, RZ, 0xfc, !PT ;  /* 0x0000001e3d287812 */ /* 0x002fe400078efcff */
[----:B------:R-:W-:Y:S02]  /*2190*/  IADD3 R42, P2, R107, R80, RZ ;  /* 0x000000506b2a7210 */ /* 0x000fe40007f5e0ff */
[----:B------:R-:W-:Y:S02]  /*21a0*/  PRMT R147, RZ, 0x7610, R147 ;  /* 0x00007610ff937816 */ /* 0x000fe40000000093 */
[----:B------:R-:W-:-:S02]  /*21b0*/  LEA.HI.X.SX32 R61, R109, R82, 0x1, P1 ;  /* 0x000000526d3d7211 */ /* 0x000fc400008f0eff */
[----:B------:R-:W-:Y:S02]  /*21c0*/  ISETP.GE.AND P1, PT, R40, UR5, PT ;  /* 0x0000000528007c0c */ /* 0x000fe4000bf26270 */
[----:B------:R-:W-:Y:S01]  /*21d0*/  LEA.HI.X.SX32 R43, R107, R82, 0x1, P2 ;  /* 0x000000526b2b7211 */ /* 0x000fe200010f0eff */
[----:B------:R1:W4:Y:S01]  /*21e0*/  @!P3 LDG.E.U8 R147, desc[UR6][R36.64] ;  /* 0x000000062493b981 */ /* 0x000322000c1e1100 */
[-C--:B------:R-:W-:Y:S02]  /*21f0*/  IADD3 R40, P2, R105, R80.reuse, RZ ;  /* 0x0000005069287210 */ /* 0x080fe40007f5e0ff */
[----:B0-----:R-:W-:Y:S02]  /*2200*/  IADD3 R38, P3, R103, R80, RZ ;  /* 0x0000005067267210 */ /* 0x001fe40007f7e0ff */
[----:B------:R-:W-:Y:S02]  /*2210*/  LEA.HI.X.SX32 R41, R105, R82, 0x1, P2 ;  /* 0x0000005269297211 */ /* 0x000fe400010f0eff */
[----:B------:R-:W-:-:S02]  /*2220*/  PRMT R149, RZ, 0x7610, R149 ;  /* 0x00007610ff957816 */ /* 0x000fc40000000095 */
[----:B-1----:R-:W-:Y:S02]  /*2230*/  IADD3 R36, P2, R101, R80, RZ ;  /* 0x0000005065247210 */ /* 0x002fe40007f5e0ff */
[----:B------:R-:W-:Y:S02]  /*2240*/  PRMT R151, RZ, 0x7610, R151 ;  /* 0x00007610ff977816 */ /* 0x000fe40000000097 */
[----:B------:R-:W4:Y:S01]  /*2250*/  @!P4 LDG.E.U8 R149, desc[UR6][R60.64] ;  /* 0x000000063c95c981 */ /* 0x000f22000c1e1100 */
[----:B------:R-:W-:Y:S02]  /*2260*/  PRMT R153, RZ, 0x7610, R153 ;  /* 0x00007610ff997816 */ /* 0x000fe40000000099 */
[----:B------:R-:W-:Y:S02]  /*2270*/  PRMT R155, RZ, 0x7610, R155 ;  /* 0x00007610ff9b7816 */ /* 0x000fe4000000009b */
[----:B------:R-:W-:Y:S01]  /*2280*/  PRMT R157, RZ, 0x7610, R157 ;  /* 0x00007610ff9d7816 */ /* 0x000fe2000000009d */
[----:B------:R-:W4:Y:S01]  /*2290*/  @!P6 LDG.E.U8 R151, desc[UR6][R42.64] ;  /* 0x000000062a97e981 */ /* 0x000f22000c1e1100 */
[----:B------:R-:W-:-:S02]  /*22a0*/  LEA.HI.X.SX32 R39, R103, R82, 0x1, P3 ;  /* 0x0000005267277211 */ /* 0x000fc400018f0eff */
[----:B------:R-:W-:Y:S01]  /*22b0*/  LEA.HI.X.SX32 R37, R101, R82, 0x1, P2 ;  /* 0x0000005265257211 */ /* 0x000fe200010f0eff */
[----:B------:R0:W4:Y:S04]  /*22c0*/  @!P0 LDG.E.U8 R153, desc[UR6][R40.64] ;  /* 0x0000000628998981 */ /* 0x000128000c1e1100 */
[----:B------:R1:W4:Y:S04]  /*22d0*/  @!P5 LDG.E.U8 R155, desc[UR6][R38.64] ;  /* 0x00000006269bd981 */ /* 0x000328000c1e1100 */
[----:B------:R1:W4:Y:S01]  /*22e0*/  @!P1 LDG.E.U8 R157, desc[UR6][R36.64] ;  /* 0x00000006249d9981 */ /* 0x000322000c1e1100 */
[----:B------:R-:W-:Y:S01]  /*22f0*/  LOP3.LUT R92, R0, 0x3f, RZ, 0xc0, !PT ;  /* 0x0000003f005c7812 */ /* 0x000fe200078ec0ff */
[----:B------:R-:W-:Y:S01]  /*2300*/  BAR.SYNC.DEFER_BLOCKING 0x0 ;  /* 0x0000000000007b1d */ /* 0x000fe20000010000 */
[----:B------:R-:W-:-:S02]  /*2310*/  IADD3 RZ, P1, R97, R78, RZ ;  /* 0x0000004e61ff7210 */ /* 0x000fc40007f3e0ff */
[----:B------:R-:W-:Y:S02]  /*2320*/  ISETP.GE.AND P0, PT, R2, UR5, PT ;  /* 0x0000000502007c0c */ /* 0x000fe4000bf06270 */
[C---:B------:R-:W-:Y:S01]  /*2330*/  IADD3 RZ, P3, R97.reuse, R76, RZ ;  /* 0x0000004c61ff7210 */ /* 0x040fe20007f7e0ff */
[C---:B0-----:R-:W-:Y:S01]  /*2340*/  IMAD.X R41, R24.reuse, 0x1, R91, P1 ;  /* 0x0000000118297824 */ /* 0x041fe200008e065b */
[C---:B------:R-:W-:Y:S02]  /*2350*/  IADD3 RZ, P2, R97.reuse, R74, RZ ;  /* 0x0000004a61ff7210 */ /* 0x040fe40007f5e0ff */
[C---:B------:R-:W-:Y:S01]  /*2360*/  IADD3 RZ, P1, R97.reuse, R72, RZ ;  /* 0x0000004861ff7210 */ /* 0x040fe20007f3e0ff */
[C---:B------:R-:W-:Y:S02]  /*2370*/  IMAD.IADD R40, R97.reuse, 0x1, R78 ;  /* 0x0000000161287824 */ /* 0x040fe400078e024e */
[C---:B------:R-:W-:Y:S02]  /*2380*/  IMAD.IADD R60, R97.reuse, 0x1, R76 ;  /* 0x00000001613c7824 */ /* 0x040fe400078e024c */
[C---:B------:R-:W-:Y:S01]  /*2390*/  IMAD.X R61, R24.reuse, 0x1, R89, P3 ;  /* 0x00000001183d7824 */ /* 0x040fe200018e0659 */
[C---:B------:R-:W-:Y:S01]  /*23a0*/  IADD3 RZ, P3, R97.reuse, R70, RZ ;  /* 0x0000004661ff7210 */ /* 0x040fe20007f7e0ff */
[C---:B-1----:R-:W-:Y:S01]  /*23b0*/  IMAD.X R39, R24.reuse, 0x1, R87, P2 ;  /* 0x0000000118277824 */ /* 0x042fe200010e0657 */
[C---:B------:R-:W-:Y:S01]  /*23c0*/  IADD3 RZ, P2, R97.reuse, R68, RZ ;  /* 0x0000004461ff7210 */ /* 0x040fe20007f5e0ff */
[----:B------:R-:W-:Y:S01]  /*23d0*/  IMAD.X R37, R24, 0x1, R85, P1 ;  /* 0x0000000118257824 */ /* 0x000fe200008e0655 */
[C---:B------:R-:W-:Y:S01]  /*23e0*/  IADD3 RZ, P1, R97.reuse, R66, RZ ;  /* 0x0000004261ff7210 */ /* 0x040fe20007f3e0ff */
[----:B------:R-:W-:-:S02]  /*23f0*/  IMAD.IADD R38, R97, 0x1, R74 ;  /* 0x0000000161267824 */ /* 0x000fc400078e024a */
[C---:B------:R-:W-:Y:S02]  /*2400*/  IMAD.IADD R36, R97.reuse, 0x1, R72 ;  /* 0x0000000161247824 */ /* 0x040fe400078e0248 */
[----:B------:R-:W-:Y:S01]  /*2410*/  IMAD.X R43, R24, 0x1, R81, P2 ;  /* 0x00000001182b7824 */ /* 0x000fe200010e0651 */
[C---:B------:R-:W-:Y:S01]  /*2420*/  IADD3 RZ, P2, R97.reuse, R34, RZ ;  /* 0x0000002261ff7210 */ /* 0x040fe20007f5e0ff */
[----:B------:R-:W-:Y:S01]  /*2430*/  IMAD.IADD R42, R97, 0x1, R68 ;  /* 0x00000001612a7824 */ /* 0x000fe200078e0244 */
[----:B------:R-:W-:Y:S02]  /*2440*/  PRMT R120, RZ, 0x7610, R120 ;  /* 0x00007610ff787816 */ /* 0x000fe40000000078 */
[----:B------:R-:W-:Y:S02]  /*2450*/  PRMT R122, RZ, 0x7610, R122 ;  /* 0x00007610ff7a7816 */ /* 0x000fe4000000007a */
[----:B------:R-:W-:Y:S02]  /*2460*/  PRMT R124, RZ, 0x7610, R124 ;  /* 0x00007610ff7c7816 */ /* 0x000fe4000000007c */
[----:B------:R-:W-:-:S02]  /*2470*/  PRMT R130, RZ, 0x7610, R130 ;  /* 0x00007610ff827816 */ /* 0x000fc40000000082 */
[----:B------:R-:W-:Y:S02]  /*2480*/  PRMT R132, RZ, 0x7610, R132 ;  /* 0x00007610ff847816 */ /* 0x000fe40000000084 */
[----:B------:R-:W-:Y:S02]  /*2490*/  PRMT R126, RZ, 0x7610, R126 ;  /* 0x00007610ff7e7816 */ /* 0x000fe4000000007e */
[----:B------:R-:W-:Y:S02]  /*24a0*/  PRMT R128, RZ, 0x7610, R128 ;  /* 0x00007610ff807816 */ /* 0x000fe40000000080 */
[----:B------:R-:W-:Y:S02]  /*24b0*/  PRMT R134, RZ, 0x7610, R134 ;  /* 0x00007610ff867816 */ /* 0x000fe40000000086 */
[----:B------:R-:W-:Y:S01]  /*24c0*/  PRMT R136, RZ, 0x7610, R136 ;  /* 0x00007610ff887816 */ /* 0x000fe20000000088 */
[----:B--2---:R0:W-:Y:S02]  /*24d0*/  STS.U8 [R92+UR4+0x40], R93 ;  /* 0x0000405d5c007988 */ /* 0x0041e40008000004 */
[----:B0-----:R-:W-:-:S02]  /*24e0*/  PRMT R93, RZ, 0x7610, R93 ;  /* 0x00007610ff5d7816 */ /* 0x001fc4000000005d */
[----:B-----5:R-:W-:Y:S04]  /*24f0*/  STS.U8 [R92+UR4], R63 ;  /* 0x0000003f5c007988 */ /* 0x020fe80008000004 */
[----:B---3--:R-:W-:Y:S04]  /*2500*/  STS.U8 [R92+UR4+0x200], R143 ;  /* 0x0002008f5c007988 */ /* 0x008fe80008000004 */
[----:B----4-:R-:W-:Y:S04]  /*2510*/  STS.U8 [R92+UR4+0x240], R145 ;  /* 0x000240915c007988 */ /* 0x010fe80008000004 */
[----:B------:R0:W-:Y:S04]  /*2520*/  STS.U8 [R86+UR4+0x80], R95 ;  /* 0x0000805f56007988 */ /* 0x0001e80008000004 */
[----:B------:R-:W-:Y:S04]  /*2530*/  STS.U8 [R86+UR4+0xc0], R133 ;  /* 0x0000c08556007988 */ /* 0x000fe80008000004 */
[----:B------:R-:W-:Y:S04]  /*2540*/  STS.U8 [R86+UR4+0x280], R147 ;  /* 0x0002809356007988 */ /* 0x000fe80008000004 */
[----:B------:R-:W-:Y:S04]  /*2550*/  STS.U8 [R86+UR4+0x2c0], R149 ;  /* 0x0002c09556007988 */ /* 0x000fe80008000004 */
[----:B------:R-:W-:Y:S04]  /*2560*/  STS.U8 [R88+UR4+0x100], R135 ;  /* 0x0001008758007988 */ /* 0x000fe80008000004 */
[----:B------:R-:W-:Y:S04]  /*2570*/  STS.U8 [R88+UR4+0x140], R137 ;  /* 0x0001408958007988 */ /* 0x000fe80008000004 */
[----:B------:R-:W-:Y:S04]  /*2580*/  STS.U8 [R88+UR4+0x300], R151 ;  /* 0x0003009758007988 */ /* 0x000fe80008000004 */
[----:B------:R-:W-:Y:S04]  /*2590*/  STS.U8 [R88+UR4+0x340], R153 ;  /* 0x0003409958007988 */ /* 0x000fe80008000004 */
[----:B------:R-:W-:Y:S04]  /*25a0*/  STS.U8 [R90+UR4+0x180], R139 ;  /* 0x0001808b5a007988 */ /* 0x000fe80008000004 */
[----:B------:R1:W-:Y:S04]  /*25b0*/  STS.U8 [R90+UR4+0x1c0], R141 ;  /* 0x0001c08d5a007988 */ /* 0x0003e80008000004 */
[----:B------:R2:W-:Y:S04]  /*25c0*/  STS.U8 [R90+UR4+0x380], R155 ;  /* 0x0003809b5a007988 */ /* 0x0005e80008000004 */
[----:B------:R3:W-:Y:S01]  /*25d0*/  STS.U8 [R90+UR4+0x3c0], R157 ;  /* 0x0003c09d5a007988 */ /* 0x0007e20008000004 */
[----:B------:R-:W-:Y:S01]  /*25e0*/  BAR.SYNC.DEFER_BLOCKING 0x0 ;  /* 0x0000000000007b1d */ /* 0x000fe20000010000 */
[----:B0-----:R-:W-:-:S02]  /*25f0*/  PRMT R95, RZ, 0x7610, R95 ;  /* 0x00007610ff5f7816 */ /* 0x001fc4000000005f */
[----:B------:R-:W-:Y:S02]  /*2600*/  PRMT R143, RZ, 0x7610, R143 ;  /* 0x00007610ff8f7816 */ /* 0x000fe4000000008f */
[----:B-1----:R-:W-:Y:S02]  /*2610*/  PRMT R141, RZ, 0x7610, R141 ;  /* 0x00007610ff8d7816 */ /* 0x002fe4000000008d */
[----:B--2---:R-:W-:Y:S02]  /*2620*/  PRMT R155, RZ, 0x7610, R155 ;  /* 0x00007610ff9b7816 */ /* 0x004fe4000000009b */
[----:B------:R-:W-:Y:S02]  /*2630*/  PRMT R153, RZ, 0x7610, R153 ;  /* 0x00007610ff997816 */ /* 0x000fe40000000099 */
[----:B---3--:R-:W-:Y:S01]  /*2640*/  PRMT R157, RZ, 0x7610, R157 ;  /* 0x00007610ff9d7816 */ /* 0x008fe2000000009d */
[----:B------:R0:W2:Y:S04]  /*2650*/  @!P0 LDG.E.U8 R93, desc[UR6][R40.64] ;  /* 0x00000006285d8981 */ /* 0x0000a8000c1e1100 */
[----:B------:R1:W3:Y:S04]  /*2660*/  @!P0 LDG.E.U8 R95, desc[UR6][R60.64] ;  /* 0x000000063c5f8981 */ /* 0x0002e8000c1e1100 */
[----:B------:R4:W5:Y:S01]  /*2670*/  @!P0 LDG.E.U8 R143, desc[UR6][R38.64] ;  /* 0x00000006268f8981 */ /* 0x000962000c1e1100 */
[----:B0-----:R-:W-:-:S02]  /*2680*/  IMAD.IADD R40, R97, 0x1, R70 ;  /* 0x0000000161287824 */ /* 0x001fc400078e0246 */
[C---:B------:R-:W-:Y:S01]  /*2690*/  IMAD.X R41, R24.reuse, 0x1, R83, P3 ;  /* 0x0000000118297824 */ /* 0x040fe200018e0653 */
[C---:B------:R-:W-:Y:S01]  /*26a0*/  IADD3 RZ, P3, R97.reuse, R64, RZ ;  /* 0x0000004061ff7210 */ /* 0x040fe20007f7e0ff */
[C---:B-1----:R-:W-:Y:S01]  /*26b0*/  IMAD.X R61, R24.reuse, 0x1, R79, P1 ;  /* 0x00000001183d7824 */ /* 0x042fe200008e064f */
[C---:B------:R-:W-:Y:S01]  /*26c0*/  IADD3 RZ, P1, R97.reuse, R32, RZ ;  /* 0x0000002061ff7210 */ /* 0x040fe20007f3e0ff */
[----:B------:R0:W5:Y:S01]  /*26d0*/  @!P0 LDG.E.U8 R141, desc[UR6][R36.64] ;  /* 0x00000006248d8981 */ /* 0x000162000c1e1100 */
[C---:B------:R-:W-:Y:S02]  /*26e0*/  IMAD.IADD R60, R97.reuse, 0x1, R66 ;  /* 0x00000001613c7824 */ /* 0x040fe400078e0242 */
[----:B----4-:R-:W-:Y:S01]  /*26f0*/  IMAD.X R39, R24, 0x1, R75, P2 ;  /* 0x0000000118277824 */ /* 0x010fe200010e064b */
[----:B------:R1:W4:Y:S01]  /*2700*/  @!P0 LDG.E.U8 R155, desc[UR6][R40.64] ;  /* 0x00000006289b8981 */ /* 0x000322000c1e1100 */
[C---:B------:R-:W-:Y:S01]  /*2710*/  IADD3 RZ, P2, R97.reuse, R29, RZ ;  /* 0x0000001d61ff7210 */ /* 0x040fe20007f5e0ff */
[----:B------:R-:W-:-:S02]  /*2720*/  IMAD.IADD R38, R97, 0x1, R34 ;  /* 0x0000000161267824 */ /* 0x000fc400078e0222 */
[----:B------:R1:W5:Y:S01]  /*2730*/  @!P0 LDG.E.U8 R153, desc[UR6][R42.64] ;  /* 0x000000062a998981 */ /* 0x000362000c1e1100 */
[C---:B0-----:R-:W-:Y:S02]  /*2740*/  IMAD.IADD R36, R97.reuse, 0x1, R64 ;  /* 0x0000000161247824 */ /* 0x041fe400078e0240 */
[C---:B------:R-:W-:Y:S01]  /*2750*/  IMAD.X R37, R24.reuse, 0x1, R77, P3 ;  /* 0x0000000118257824 */ /* 0x040fe200018e064d */
[C---:B------:R-:W-:Y:S01]  /*2760*/  IADD3 RZ, P3, R97.reuse, R31, RZ ;  /* 0x0000001f61ff7210 */ /* 0x040fe20007f7e0ff */
[C---:B-1----:R-:W-:Y:S01]  /*2770*/  IMAD.X R41, R24.reuse, 0x1, R73, P1 ;  /* 0x0000000118297824 */ /* 0x042fe200008e0649 */
[C---:B------:R-:W-:Y:S01]  /*2780*/  IADD3 RZ, P1, R97.reuse, R28, RZ ;  /* 0x0000001c61ff7210 */ /* 0x040fe20007f3e0ff */
[----:B------:R0:W5:Y:S01]  /*2790*/  @!P0 LDG.E.U8 R157, desc[UR6][R60.64] ;  /* 0x000000063c9d8981 */ /* 0x000162000c1e1100 */
[C---:B------:R-:W-:Y:S02]  /*27a0*/  IMAD.IADD R40, R97.reuse, 0x1, R32 ;  /* 0x0000000161287824 */ /* 0x040fe400078e0220 */
[----:B------:R-:W-:Y:S01]  /*27b0*/  IMAD.X R43, R24, 0x1, R71, P3 ;  /* 0x00000001182b7824 */ /* 0x000fe200018e0647 */
[----:B------:R1:W5:Y:S01]  /*27c0*/  @!P0 LDG.E.U8 R120, desc[UR6][R36.64] ;  /* 0x0000000624788981 */ /* 0x000362000c1e1100 */
[C---:B------:R-:W-:Y:S01]  /*27d0*/  IADD3 R62, P3, R97.reuse, R96, RZ ;  /* 0x00000060613e7210 */ /* 0x040fe20007f7e0ff */
[----:B------:R-:W-:-:S02]  /*27e0*/  IMAD.IADD R42, R97, 0x1, R31 ;  /* 0x00000001612a7824 */ /* 0x000fc400078e021f */
[----:B------:R1:W5:Y:S01]  /*27f0*/  @!P0 LDG.E.U8 R122, desc[UR6][R38.64] ;  /* 0x00000006267a8981 */ /* 0x000362000c1e1100 */
[C---:B0-----:R-:W-:Y:S01]  /*2800*/  IMAD.X R61, R24.reuse, 0x1, R67, P2 ;  /* 0x00000001183d7824 */ /* 0x041fe200010e0643 */
[C---:B------:R-:W-:Y:S02]  /*2810*/  IADD3 RZ, P2, R97.reuse, R30, RZ ;  /* 0x0000001e61ff7210 */ /* 0x040fe40007f5e0ff */
[----:B------:R0:W5:Y:S01]  /*2820*/  @!P0 LDG.E.U8 R124, desc[UR6][R40.64] ;  /* 0x00000006287c8981 */ /* 0x000162000c1e1100 */
[----:B-1----:R-:W-:Y:S01]  /*2830*/  IMAD.X R37, R24, 0x1, R65, P1 ;  /* 0x0000000118257824 */ /* 0x002fe200008e0641 */
[C---:B------:R-:W-:Y:S01]  /*2840*/  IADD3 RZ, P1, R97.reuse, R27, RZ ;  /* 0x0000001b61ff7210 */ /* 0x040fe20007f3e0ff */
[C---:B------:R-:W-:Y:S01]  /*2850*/  IMAD.IADD R60, R97.reuse, 0x1, R29 ;  /* 0x00000001613c7824 */ /* 0x040fe200078e021d */
[----:B------:R1:W5:Y:S01]  /*2860*/  @!P0 LDG.E.U8 R126, desc[UR6][R42.64] ;  /* 0x000000062a7e8981 */ /* 0x000362000c1e1100 */
[C---:B------:R-:W-:Y:S02]  /*2870*/  IMAD.IADD R36, R97.reuse, 0x1, R28 ;  /* 0x0000000161247824 */ /* 0x040fe400078e021c */
[C---:B------:R-:W-:Y:S01]  /*2880*/  IMAD.IADD R38, R97.reuse, 0x1, R30 ;  /* 0x0000000161267824 */ /* 0x040fe200078e021e */
[----:B------:R1:W5:Y:S01]  /*2890*/  @!P0 LDG.E.U8 R130, desc[UR6][R60.64] ;  /* 0x000000063c828981 */ /* 0x000362000c1e1100 */
[----:B0-----:R-:W-:-:S02]  /*28a0*/  IMAD.IADD R40, R97, 0x1, R27 ;  /* 0x0000000161287824 */ /* 0x001fc400078e021b */
[C---:B------:R-:W-:Y:S01]  /*28b0*/  IMAD.X R39, R24.reuse, 0x1, R69, P2 ;  /* 0x0000000118277824 */ /* 0x040fe200010e0645 */
[----:B------:R-:W5:Y:S01]  /*28c0*/  @!P0 LDG.E.U8 R132, desc[UR6][R36.64] ;  /* 0x0000000624848981 */ /* 0x000f62000c1e1100 */
[C---:B------:R-:W-:Y:S02]  /*28d0*/  IMAD.X R41, R24.reuse, 0x1, R35, P1 ;  /* 0x0000000118297824 */ /* 0x040fe400008e0623 */
[----:B------:R-:W-:Y:S01]  /*28e0*/  IMAD.X R63, R24, 0x1, R33, P3 ;  /* 0x00000001183f7824 */ /* 0x000fe200018e0621 */
[----:B------:R-:W5:Y:S04]  /*28f0*/  @!P0 LDG.E.U8 R128, desc[UR6][R38.64] ;  /* 0x0000000626808981 */ /* 0x000f68000c1e1100 */
[----:B------:R0:W5:Y:S04]  /*2900*/  @!P0 LDG.E.U8 R134, desc[UR6][R40.64] ;  /* 0x0000000628868981 */ /* 0x000168000c1e1100 */
[----:B------:R0:W5:Y:S04]  /*2910*/  @!P0 LDG.E.U8 R136, desc[UR6][R62.64] ;  /* 0x000000063e888981 */ /* 0x000168000c1e1100 */
[----:B-1----:R-:W-:Y:S04]  /*2920*/  LDS.U8 R42, [R25+UR4] ;  /* 0x00000004192a7984 */ /* 0x002fe80008000000 */
[----:B------:R-:W-:Y:S04]  /*2930*/  LDS.U8 R43, [R25+UR4+0x20] ;  /* 0x00002004192b7984 */ /* 0x000fe80008000000 */
[----:B------:R-:W-:Y:S04]  /*2940*/  LDS.U8 R145, [R25+UR4+0x40] ;  /* 0x0000400419917984 */ /* 0x000fe80008000000 */
[----:B------:R-:W-:Y:S04]  /*2950*/  LDS.U8 R110, [R25+UR4+0x60] ;  /* 0x00006004196e7984 */ /* 0x000fe80008000000 */
[----:B------:R-:W-:Y:S04]  /*2960*/  LDS.U8 R60, [R25+UR4+0x200] ;  /* 0x00020004193c7984 */ /* 0x000fe80008000000 */
[----:B------:R-:W1:Y:S04]  /*2970*/  LDS.U8 R61, [R25+UR4+0x220] ;  /* 0x00022004193d7984 */ /* 0x000e680008000000 */
[----:B------:R-:W-:Y:S04]  /*2980*/  LDS.U8 R147, [R25+UR4+0x240] ;  /* 0x0002400419937984 */ /* 0x000fe80008000000 */
[----:B------:R-:W-:Y:S04]  /*2990*/  LDS.U8 R108, [R25+UR4+0x260] ;  /* 0x00026004196c7984 */ /* 0x000fe80008000000 */
[----:B------:R-:W-:Y:S04]  /*29a0*/  LDS.U8 R94, [R23+UR4] ;  /* 0x00000004175e7984 */ /* 0x000fe80008000000 */
[----:B0-----:R-:W0:Y:S04]  /*29b0*/  LDS.U8 R41, [R23+UR4+0x20] ;  /* 0x0000200417297984 */ /* 0x001e280008000000 */
[----:B------:R-:W-:Y:S04]  /*29c0*/  LDS.U8 R149, [R23+UR4+0x40] ;  /* 0x0000400417957984 */ /* 0x000fe80008000000 */
[----:B------:R-:W-:Y:S04]  /*29d0*/  LDS.U8 R106, [R23+UR4+0x60] ;  /* 0x00006004176a7984 */ /* 0x000fe80008000000 */
[----:B------:R-:W-:Y:S04]  /*29e0*/  LDS.U8 R40, [R23+UR4+0x200] ;  /* 0x0002000417287984 */ /* 0x000fe80008000000 */
[----:B------:R-:W0:Y:S04]  /*29f0*/  LDS.U8 R63, [R23+UR4+0x220] ;  /* 0x00022004173f7984 */ /* 0x000e280008000000 */
[----:B------:R-:W-:Y:S04]  /*2a00*/  LDS.U8 R112, [R23+UR4+0x240] ;  /* 0x0002400417707984 */ /* 0x000fe80008000000 */
[----:B------:R-:W-:Y:S04]  /*2a10*/  LDS.U8 R151, [R23+UR4+0x260] ;  /* 0x0002600417977984 */ /* 0x000fe80008000000 */
[----:B------:R-:W-:Y:S04]  /*2a20*/  LDS.U8 R62, [R22+UR4] ;  /* 0x00000004163e7984 */ /* 0x000fe80008000000 */
[----:B------:R-:W0:Y:S04]  /*2a30*/  LDS.U8 R159, [R22+UR4+0x20] ;  /* 0x00002004169f7984 */ /* 0x000e280008000000 */
        /* <DEDUP_REMOVED lines=13> */
[----:B------:R-:W-:Y:S01]  /*2b10*/  LDS.U8 R139, [R84+UR4+0x260] ;  /* 0x00026004548b7984 */ /* 0x000fe20008000000 */
[----:B------:R-:W-:Y:S01]  /*2b20*/  BAR.SYNC.DEFER_BLOCKING 0x0 ;  /* 0x0000000000007b1d */ /* 0x000fe20000010000 */
[----:B-1----:R-:W-:-:S02]  /*2b30*/  IMAD R61, R61, 0x100, R60 ;  /* 0x000001003d3d7824 */ /* 0x002fc400078e023c */
[----:B------:R-:W-:Y:S02]  /*2b40*/  IMAD R42, R43, 0x100, R42 ;  /* 0x000001002b2a7824 */ /* 0x000fe400078e022a */
[----:B0-----:R-:W-:Y:S02]  /*2b50*/  IMAD R41, R41, 0x100, R94 ;  /* 0x0000010029297824 */ /* 0x001fe400078e025e */
[----:B------:R-:W-:Y:S02]  /*2b60*/  IMAD R63, R63, 0x100, R40 ;  /* 0x000001003f3f7824 */ /* 0x000fe400078e0228 */
[----:B------:R-:W-:Y:S02]  /*2b70*/  IMAD R40, R159, 0x100, R62 ;  /* 0x000001009f287824 */ /* 0x000fe400078e023e */
[----:B------:R-:W-:Y:S02]  /*2b80*/  IMAD R114, R161, 0x100, R114 ;  /* 0x00000100a1727824 */ /* 0x000fe400078e0272 */
[----:B------:R-:W-:Y:S01]  /*2b90*/  IMAD R116, R163, 0x100, R116 ;  /* 0x00000100a3747824 */ /* 0x000fe200078e0274 */
[----:B------:R-:W-:-:S02]  /*2ba0*/  F2FP.F16.E4M3.UNPACK_B R62, R61 ;  /* 0x0000003dff3e723e */ /* 0x000fc400020006ff */
[----:B------:R-:W-:Y:S02]  /*2bb0*/  F2FP.F16.E4M3.UNPACK_B R60, R42 ;  /* 0x0000002aff3c723e */ /* 0x000fe400020006ff */
[----:B------:R-:W-:Y:S02]  /*2bc0*/  F2FP.F16.E4M3.UNPACK_B R61, R41 ;  /* 0x00000029ff3d723e */ /* 0x000fe400020006ff */
[----:B------:R-:W-:Y:S02]  /*2bd0*/  F2FP.F16.E4M3.UNPACK_B R63, R63 ;  /* 0x0000003fff3f723e */ /* 0x000fe400020006ff */
[----:B------:R-:W-:Y:S01]  /*2be0*/  F2FP.F16.E4M3.UNPACK_B R40, R40 ;  /* 0x00000028ff28723e */ /* 0x000fe200020006ff */
[----:B------:R-:W-:Y:S01]  /*2bf0*/  IMAD R43, R165, 0x100, R118 ;  /* 0x00000100a52b7824 */ /* 0x000fe200078e0276 */
[----:B------:R-:W-:Y:S02]  /*2c00*/  F2FP.F16.E4M3.UNPACK_B R42, R114 ;  /* 0x00000072ff2a723e */ /* 0x000fe400020006ff */
[----:B------:R-:W-:-:S02]  /*2c10*/  F2FP.F16.E4M3.UNPACK_B R41, R116 ;  /* 0x00000074ff29723e */ /* 0x000fc400020006ff */
[----:B------:R-:W-:Y:S01]  /*2c20*/  F2FP.F16.E4M3.UNPACK_B R43, R43 ;  /* 0x0000002bff2b723e */ /* 0x000fe200020006ff */
[----:B--2---:R-:W-:Y:S04]  /*2c30*/  STS.U8 [R92+UR4], R93 ;  /* 0x0000005d5c007988 */ /* 0x004fe80008000004 */
[----:B---3--:R-:W-:Y:S04]  /*2c40*/  STS.U8 [R92+UR4+0x40], R95 ;  /* 0x0000405f5c007988 */ /* 0x008fe80008000004 */
[----:B----4-:R-:W-:Y:S04]  /*2c50*/  STS.U8 [R92+UR4+0x100], R155 ;  /* 0x0001009b5c007988 */ /* 0x010fe80008000004 */
[----:B-----5:R-:W-:Y:S04]  /*2c60*/  STS.U8 [R92+UR4+0x140], R153 ;  /* 0x000140995c007988 */ /* 0x020fe80008000004 */
        /* <DEDUP_REMOVED lines=11> */
[----:B------:R-:W-:Y:S01]  /*2d20*/  STS.U8 [R88+UR4+0x3c0], R136 ;  /* 0x0003c08858007988 */ /* 0x000fe20008000004 */
[----:B------:R-:W-:Y:S06]  /*2d30*/  BAR.SYNC.DEFER_BLOCKING 0x0 ;  /* 0x0000000000007b1d */ /* 0x000fec0000010000 */
[----:B------:R-:W0:Y:S01]  /*2d40*/  LDSM.16.M88.4 R36, [R26] ;  /* 0x000000001a24783b */ /* 0x000e220000000200 */
[----:B------:R-:W-:-:S02]  /*2d50*/  USHF.R.S32.HI UR9, URZ, 0x1f, UR8 ;  /* 0x0000001f3f097899 */ /* 0x000fc40008011408 */
[----:B------:R-:W-:Y:S01]  /*2d60*/  IADD3 R29, P4, R29, UR8, RZ ;  /* 0x000000081d1d7c10 */ /* 0x000fe2000ff9e0ff */
[----:B------:R-:W-:-:S03]  /*2d70*/  VIADD R21, R21, 0xffffffff ;  /* 0xffffffff15157836 */ /* 0x000fc60000000000 */
[----:B------:R-:W-:Y:S02]  /*2d80*/  IADD3.X R67, R67, UR9, RZ, P4, !PT ;  /* 0x0000000943437c10 */ /* 0x000fe4000a7fe4ff */
[----:B------:R-:W-:Y:S02]  /*2d90*/  IADD3 R68, P4, R68, UR8, RZ ;  /* 0x0000000844447c10 */ /* 0x000fe4000ff9e0ff */
[----:B------:R-:W-:Y:S02]  /*2da0*/  IADD3 R96, P1, R96, UR8, RZ ;  /* 0x0000000860607c10 */ /* 0x000fe4000ff3e0ff */
[----:B------:R-:W-:Y:S01]  /*2db0*/  IADD3 R27, P2, R27, UR8, RZ ;  /* 0x000000081b1b7c10 */ /* 0x000fe2000ff5e0ff */
[----:B------:R-:W-:Y:S01]  /*2dc0*/  IMAD R110, R110, 0x100, R145 ;  /* 0x000001006e6e7824 */ /* 0x000fe200078e0291 */
[----:B------:R-:W-:Y:S01]  /*2dd0*/  IADD3.X R81, R81, UR9, RZ, P4, !PT ;  /* 0x0000000951517c10 */ /* 0x000fe2000a7fe4ff */
[----:B------:R-:W-:Y:S01]  /*2de0*/  IMAD R108, R108, 0x100, R147 ;  /* 0x000001006c6c7824 */ /* 0x000fe200078e0293 */
[----:B------:R-:W-:Y:S01]  /*2df0*/  ISETP.NE.U32.AND P4, PT, R21, RZ, PT ;  /* 0x000000ff1500720c */ /* 0x000fe20003f85070 */
[----:B------:R-:W-:Y:S01]  /*2e00*/  IMAD R106, R106, 0x100, R149 ;  /* 0x000001006a6a7824 */ /* 0x000fe200078e0295 */
[----:B------:R-:W-:Y:S01]  /*2e10*/  IADD3 R28, P3, R28, UR8, RZ ;  /* 0x000000081c1c7c10 */ /* 0x000fe2000ff7e0ff */
[----:B------:R-:W-:Y:S01]  /*2e20*/  IMAD R112, R151, 0x100, R112 ;  /* 0x0000010097707824 */ /* 0x000fe200078e0270 */
[----:B0-----:R-:W-:-:S02]  /*2e30*/  F2FP.F16.E4M3.UNPACK_B R94, R36 ;  /* 0x00000024ff5e723e */ /* 0x001fc400020006ff */
[----:B------:R-:W-:Y:S02]  /*2e40*/  F2FP.F16.E4M3.UNPACK_B R95, R37 ;  /* 0x00000025ff5f723e */ /* 0x000fe400020006ff */
[----:B------:R-:W-:Y:S02]  /*2e50*/  F2FP.F16.E4M3.UNPACK_B R92, R38 ;  /* 0x00000026ff5c723e */ /* 0x000fe400020006ff */
[----:B------:R-:W-:-:S03]  /*2e60*/  F2FP.F16.E4M3.UNPACK_B R93, R39 ;  /* 0x00000027ff5d723e */ /* 0x000fc600020006ff */
[C---:B------:R-:W-:Y:S06]  /*2e70*/  HMMA.16816.F32 R56, R60.reuse, R94, R56 ;  /* 0x0000005e3c38723c */ /* 0x040fec0000001838 */
[----:B------:R-:W-:Y:S06]  /*2e80*/  HMMA.16816.F32 R52, R60, R92, R52 ;  /* 0x0000005c3c34723c */ /* 0x000fec0000001834 */
[C---:B------:R-:W-:Y:S06]  /*2e90*/  HMMA.16816.F32 R48, R40.reuse, R94, R48 ;  /* 0x0000005e2830723c */ /* 0x040fec0000001830 */
[----:B------:R-:W-:Y:S01]  /*2ea0*/  HMMA.16816.F32 R44, R40, R92, R44 ;  /* 0x0000005c282c723c */ /* 0x000fe2000000182c */
[----:B------:R-:W-:-:S02]  /*2eb0*/  IMAD R98, R98, 0x100, R133 ;  /* 0x0000010062627824 */ /* 0x000fc400078e0285 */
[----:B------:R-:W-:Y:S02]  /*2ec0*/  IMAD R100, R135, 0x100, R100 ;  /* 0x0000010087647824 */ /* 0x000fe400078e0264 */
[----:B------:R-:W-:Y:S02]  /*2ed0*/  IMAD R102, R137, 0x100, R102 ;  /* 0x0000010089667824 */ /* 0x000fe400078e0266 */
[----:B------:R-:W-:Y:S01]  /*2ee0*/  IMAD R104, R139, 0x100, R104 ;  /* 0x000001008b687824 */ /* 0x000fe200078e0268 */
[----:B------:R-:W-:Y:S02]  /*2ef0*/  IADD3.X R33, R33, UR9, RZ, P1, !PT ;  /* 0x0000000921217c10 */ /* 0x000fe40008ffe4ff */
[----:B------:R-:W-:Y:S02]  /*2f00*/  IADD3.X R35, R35, UR9, RZ, P2, !PT ;  /* 0x0000000923237c10 */ /* 0x000fe400097fe4ff */
[----:B------:R-:W-:Y:S02]  /*2f10*/  IADD3 R30, P5, R30, UR8, RZ ;  /* 0x000000081e1e7c10 */ /* 0x000fe4000ffbe0ff */
[----:B------:R-:W-:-:S02]  /*2f20*/  IADD3 R31, P6, R31, UR8, RZ ;  /* 0x000000081f1f7c10 */ /* 0x000fc4000ffde0ff */
[----:B------:R-:W-:Y:S02]  /*2f30*/  IADD3 R32, P0, R32, UR8, RZ ;  /* 0x0000000820207c10 */ /* 0x000fe4000ff1e0ff */
[----:B------:R-:W-:Y:S02]  /*2f40*/  IADD3 R34, P1, R34, UR8, RZ ;  /* 0x0000000822227c10 */ /* 0x000fe4000ff3e0ff */
[----:B------:R-:W-:Y:S02]  /*2f50*/  IADD3 R64, P2, R64, UR8, RZ ;  /* 0x0000000840407c10 */ /* 0x000fe4000ff5e0ff */
[----:B------:R-:W-:Y:S02]  /*2f60*/  F2FP.F16.E4M3.UNPACK_B R62, R36.H1 ;  /* 0x00000024ff3e723e */ /* 0x000fe400030006ff */
[----:B------:R-:W-:Y:S02]  /*2f70*/  F2FP.F16.E4M3.UNPACK_B R63, R37.H1 ;  /* 0x00000025ff3f723e */ /* 0x000fe400030006ff */
[----:B------:R-:W-:-:S02]  /*2f80*/  F2FP.F16.E4M3.UNPACK_B R60, R38.H1 ;  /* 0x00000026ff3c723e */ /* 0x000fc400030006ff */
[----:B------:R-:W-:Y:S02]  /*2f90*/  F2FP.F16.E4M3.UNPACK_B R61, R39.H1 ;  /* 0x00000027ff3d723e */ /* 0x000fe400030006ff */
[----:B------:R-:W-:Y:S02]  /*2fa0*/  F2FP.F16.E4M3.UNPACK_B R40, R110 ;  /* 0x0000006eff28723e */ /* 0x000fe400020006ff */
[----:B------:R-:W-:Y:S02]  /*2fb0*/  F2FP.F16.E4M3.UNPACK_B R42, R108 ;  /* 0x0000006cff2a723e */ /* 0x000fe400020006ff */
[----:B------:R-:W-:Y:S02]  /*2fc0*/  F2FP.F16.E4M3.UNPACK_B R41, R106 ;  /* 0x0000006aff29723e */ /* 0x000fe400020006ff */
[----:B------:R-:W-:Y:S02]  /*2fd0*/  F2FP.F16.E4M3.UNPACK_B R43, R112 ;  /* 0x00000070ff2b723e */ /* 0x000fe400020006ff */
[----:B------:R-:W-:-:S02]  /*2fe0*/  F2FP.F16.E4M3.UNPACK_B R36, R98 ;  /* 0x00000062ff24723e */ /* 0x000fc400020006ff */
[----:B------:R-:W-:Y:S02]  /*2ff0*/  F2FP.F16.E4M3.UNPACK_B R38, R100 ;  /* 0x00000064ff26723e */ /* 0x000fe400020006ff */
[----:B------:R-:W-:Y:S02]  /*3000*/  F2FP.F16.E4M3.UNPACK_B R37, R102 ;  /* 0x00000066ff25723e */ /* 0x000fe400020006ff */
[----:B------:R-:W-:Y:S02]  /*3010*/  F2FP.F16.E4M3.UNPACK_B R39, R104 ;  /* 0x00000068ff27723e */ /* 0x000fe400020006ff */
[----:B------:R-:W-:Y:S02]  /*3020*/  IADD3.X R65, R65, UR9, RZ, P3, !PT ;  /* 0x0000000941417c10 */ /* 0x000fe40009ffe4ff */
[----:B------:R-:W-:Y:S02]  /*3030*/  IADD3 R66, P3, R66, UR8, RZ ;  /* 0x0000000842427c10 */ /* 0x000fe4000ff7e0ff */
[----:B------:R-:W-:-:S02]  /*3040*/  IADD3.X R69, R69, UR9, RZ, P5, !PT ;  /* 0x0000000945457c10 */ /* 0x000fc4000affe4ff */
[----:B------:R-:W-:Y:S02]  /*3050*/  IADD3.X R71, R71, UR9, RZ, P6, !PT ;  /* 0x0000000947477c10 */ /* 0x000fe4000b7fe4ff */
[----:B------:R-:W-:Y:S02]  /*3060*/  IADD3.X R73, R73, UR9, RZ, P0, !PT ;  /* 0x0000000949497c10 */ /* 0x000fe400087fe4ff */
[----:B------:R-:W-:Y:S02]  /*3070*/  IADD3.X R75, R75, UR9, RZ, P1, !PT ;  /* 0x000000094b4b7c10 */ /* 0x000fe40008ffe4ff */
[----:B------:R-:W-:Y:S02]  /*3080*/  IADD3.X R77, R77, UR9, RZ, P2, !PT ;  /* 0x000000094d4d7c10 */ /* 0x000fe400097fe4ff */
[----:B------:R-:W-:Y:S02]  /*3090*/  IADD3 R70, P5, R70, UR8, RZ ;  /* 0x0000000846467c10 */ /* 0x000fe4000ffbe0ff */
[----:B------:R-:W-:-:S02]  /*30a0*/  IADD3 R72, P6, R72, UR8, RZ ;  /* 0x0000000848487c10 */ /* 0x000fc4000ffde0ff */
[----:B------:R-:W-:Y:S02]  /*30b0*/  IADD3 R74, P0, R74, UR8, RZ ;  /* 0x000000084a4a7c10 */ /* 0x000fe4000ff1e0ff */
[----:B------:R-:W-:Y:S02]  /*30c0*/  IADD3 R76, P1, R76, UR8, RZ ;  /* 0x000000084c4c7c10 */ /* 0x000fe4000ff3e0ff */
[----:B------:R-:W-:Y:S02]  /*30d0*/  IADD3 R78, P2, R78, UR8, RZ ;  /* 0x000000084e4e7c10 */ /* 0x000fe4000ff5e0ff */
[----:B------:R-:W-:Y:S01]  /*30e0*/  IADD3.X R79, R79, UR9, RZ, P3, !PT ;  /* 0x000000094f4f7c10 */ /* 0x000fe20009ffe4ff */
[----:B------:R-:W-:Y:S01]  /*30f0*/  HMMA.16816.F32 R56, R40, R62, R56 ;  /* 0x0000003e2838723c */ /* 0x000fe20000001838 */
[----:B------:R-:W-:Y:S01]  /*3100*/  IADD3 R80, P3, R131, R80, RZ ;  /* 0x0000005083507210 */ /* 0x000fe20007f7e0ff */
[----:B------:R-:W-:Y:S01]  /*3110*/  UIADD3 UR5, UR5, -0x20, URZ ;  /* 0xffffffe005057890 */ /* 0x000fe2000fffe03f */
[----:B------:R-:W-:-:S02]  /*3120*/  IADD3.X R83, R83, UR9, RZ, P5, !PT ;  /* 0x0000000953537c10 */ /* 0x000fc4000affe4ff */
[----:B------:R-:W-:Y:S01]  /*3130*/  IADD3.X R85, R85, UR9, RZ, P6, !PT ;  /* 0x0000000955557c10 */ /* 0x000fe2000b7fe4ff */
[----:B------:R-:W-:Y:S01]  /*3140*/  HMMA.16816.F32 R52, R40, R60, R52 ;  /* 0x0000003c2834723c */ /* 0x000fe20000001834 */
[----:B------:R-:W-:Y:S02]  /*3150*/  IADD3.X R87, R87, UR9, RZ, P0, !PT ;  /* 0x0000000957577c10 */ /* 0x000fe400087fe4ff */
[----:B------:R-:W-:Y:S02]  /*3160*/  IADD3.X R89, R89, UR9, RZ, P1, !PT ;  /* 0x0000000959597c10 */ /* 0x000fe40008ffe4ff */
[----:B------:R-:W-:Y:S01]  /*3170*/  IADD3.X R91, R91, UR9, RZ, P2, !PT ;  /* 0x000000095b5b7c10 */ /* 0x000fe200097fe4ff */
[----:B------:R-:W-:Y:S01]  /*3180*/  HMMA.16816.F32 R48, R36, R62, R48 ;  /* 0x0000003e2430723c */ /* 0x000fe20000001830 */
[----:B------:R-:W-:-:S05]  /*3190*/  LEA.HI.X.SX32 R82, R131, R82, 0x1, P3 ;  /* 0x0000005283527211 */ /* 0x000fca00018f0eff */
[----:B------:R-:W-:Y:S01]  /*31a0*/  HMMA.16816.F32 R44, R36, R60, R44 ;  /* 0x0000003c242c723c */ /* 0x000fe2000000182c */
[----:B------:R-:W-:-:S08]  /*31b0*/  NOP ;  /* 0x0000000000007918 */ /* 0x000fd00000000000 */
[----:B------:R-:W-:-:S15]  /*31c0*/  @P4 BRA `(.L_x_2) ;  /* 0xffffffe800c44947 */ /* 0x000fde000383ffff */
.L_x_1:
[----:B------:R-:W0:Y:S01]  /*31d0*/  S2R R22, SR_TID.X ;  /* 0x0000000000167919 */ /* 0x000e220000002100 */
[----:B------:R-:W-:Y:S01]  /*31e0*/  LOP3.LUT R21, R0, 0x1c, RZ, 0xc0, !PT ;  /* 0x0000001c00157812 */ /* 0x000fe200078ec0ff */
[----:B------:R-:W-:Y:S01]  /*31f0*/  ULDC.64 UR12, c[0x0][0x228] ;  /* 0x00008a00000c7ab9 */ /* 0x000fe20000000a00 */
[----:B------:R-:W-:Y:S01]  /*3200*/  LOP3.LUT R23, R20, 0x300, RZ, 0xc0, !PT ;  /* 0x0000030014177812 */ /* 0x000fe200078ec0ff */
[----:B------:R-:W-:Y:S01]  /*3210*/  ULDC UR5, c[0x0][0x244] ;  /* 0x0000910000057ab9 */ /* 0x000fe20000000800 */
[----:B------:R-:W-:Y:S01]  /*3220*/  LOP3.LUT R21, R21, 0x60, R20, 0xf8, !PT ;  /* 0x0000006015157812 */ /* 0x000fe200078ef814 */
[----:B------:R-:W-:Y:S01]  /*3230*/  ULDC UR10, c[0x0][0x248] ;  /* 0x00009200000a7ab9 */ /* 0x000fe20000000800 */
[----:B------:R-:W-:Y:S01]  /*3240*/  F2FP.SATFINITE.E4M3.F32.PACK_AB_MERGE_C R56, R57, R56, RZ ;  /* 0x000000383938723e */ /* 0x000fe200048070ff */
[----:B------:R-:W-:Y:S01]  /*3250*/  IMAD R23, R2, 0x4, R23 ;  /* 0x0000000402177824 */ /* 0x000fe200078e0217 */
[----:B------:R-:W-:Y:S01]  /*3260*/  F2FP.SATFINITE.E4M3.F32.PACK_AB_MERGE_C R52, R53, R52, RZ ;  /* 0x000000343534723e */ /* 0x000fe200048070ff */
[----:B------:R-:W-:Y:S01]  /*3270*/  ULDC.64 UR8, c[0x0][0x220] ;  /* 0x0000880000087ab9 */ /* 0x000fe20000000a00 */
[----:B------:R-:W-:-:S02]  /*3280*/  F2FP.SATFINITE.E4M3.F32.PACK_AB_MERGE_C R58, R59, R58, RZ ;  /* 0x0000003a3b3a723e */ /* 0x000fc400048070ff */
[----:B------:R-:W-:Y:S02]  /*3290*/  F2FP.SATFINITE.E4M3.F32.PACK_AB_MERGE_C R54, R55, R54, RZ ;  /* 0x000000363736723e */ /* 0x000fe400048070ff */
[----:B------:R-:W-:Y:S02]  /*32a0*/  F2FP.SATFINITE.E4M3.F32.PACK_AB_MERGE_C R48, R49, R48, RZ ;  /* 0x000000303130723e */ /* 0x000fe400048070ff */
[----:B------:R-:W-:Y:S02]  /*32b0*/  F2FP.SATFINITE.E4M3.F32.PACK_AB_MERGE_C R44, R45, R44, RZ ;  /* 0x0000002c2d2c723e */ /* 0x000fe400048070ff */
[----:B------:R-:W-:Y:S02]  /*32c0*/  F2FP.SATFINITE.E4M3.F32.PACK_AB_MERGE_C R50, R51, R50, RZ ;  /* 0x000000323332723e */ /* 0x000fe400048070ff */
[----:B------:R-:W-:Y:S02]  /*32d0*/  F2FP.SATFINITE.E4M3.F32.PACK_AB_MERGE_C R46, R47, R46, RZ ;  /* 0x0000002e2f2e723e */ /* 0x000fe400048070ff */
[----:B------:R-:W-:-:S02]  /*32e0*/  LOP3.LUT R56, R56, 0xffff, RZ, 0xc0, !PT ;  /* 0x0000ffff38387812 */ /* 0x000fc400078ec0ff */
[----:B------:R-:W-:Y:S02]  /*32f0*/  LOP3.LUT R58, R58, 0xffff, RZ, 0xc0, !PT ;  /* 0x0000ffff3a3a7812 */ /* 0x000fe400078ec0ff */
[----:B------:R-:W-:Y:S02]  /*3300*/  LOP3.LUT R48, R48, 0xffff, RZ, 0xc0, !PT ;  /* 0x0000ffff30307812 */ /* 0x000fe400078ec0ff */
[----:B------:R-:W-:Y:S02]  /*3310*/  LOP3.LUT R25, R44, 0xffff, RZ, 0xc0, !PT ;  /* 0x0000ffff2c197812 */ /* 0x000fe400078ec0ff */
[----:B------:R-:W-:Y:S02]  /*3320*/  LOP3.LUT R50, R50, 0xffff, RZ, 0xc0, !PT ;  /* 0x0000ffff32327812 */ /* 0x000fe400078ec0ff */
[----:B0-----:R-:W-:Y:S02]  /*3330*/  LOP3.LUT R22, R22, 0x20, RZ, 0xc0, !PT ;  /* 0x0000002016167812 */ /* 0x001fe400078ec0ff */
[----:B------:R-:W-:-:S02]  /*3340*/  LOP3.LUT R29, R46, 0xffff, RZ, 0xc0, !PT ;  /* 0x0000ffff2e1d7812 */ /* 0x000fc400078ec0ff */
[C---:B------:R-:W-:Y:S01]  /*3350*/  LEA.HI R33, R22.reuse, R23, RZ, 0x1c ;  /* 0x0000001716217211 */ /* 0x040fe200078fe0ff */
[----:B------:R-:W-:Y:S01]  /*3360*/  IMAD R26, R22, 0x4, R21 ;  /* 0x00000004161a7824 */ /* 0x000fe200078e0215 */
[----:B------:R-:W-:Y:S02]  /*3370*/  LOP3.LUT R21, R52, 0xffff, RZ, 0xc0, !PT ;  /* 0x0000ffff34157812 */ /* 0x000fe400078ec0ff */
[----:B------:R-:W-:Y:S02]  /*3380*/  LOP3.LUT R23, R54, 0xffff, RZ, 0xc0, !PT ;  /* 0x0000ffff36177812 */ /* 0x000fe400078ec0ff */
[----:B------:R-:W-:Y:S02]  /*3390*/  SHF.R.U32.HI R0, RZ, 0x8, R56 ;  /* 0x00000008ff007819 */ /* 0x000fe40000011638 */
[--C-:B------:R-:W-:Y:S02]  /*33a0*/  PRMT R27, R56, 0x3340, R21.reuse ;  /* 0x00003340381b7816 */ /* 0x100fe40000000015 */
[----:B------:R-:W-:-:S02]  /*33b0*/  SHF.R.U32.HI R20, RZ, 0x8, R21 ;  /* 0x00000008ff147819 */ /* 0x000fc40000011615 */
[----:B------:R-:W-:Y:S02]  /*33c0*/  SHF.R.U32.HI R2, RZ, 0x8, R58 ;  /* 0x00000008ff027819 */ /* 0x000fe4000001163a */
[--C-:B------:R-:W-:Y:S02]  /*33d0*/  SHF.R.U32.HI R21, RZ, 0x8, R23.reuse ;  /* 0x00000008ff157819 */ /* 0x100fe40000011617 */
[----:B------:R-:W-:Y:S02]  /*33e0*/  PRMT R28, R58, 0x3340, R23 ;  /* 0x000033403a1c7816 */ /* 0x000fe40000000017 */
[----:B------:R-:W-:Y:S02]  /*33f0*/  SHF.R.U32.HI R22, RZ, 0x8, R48 ;  /* 0x00000008ff167819 */ /* 0x000fe40000011630 */
[--C-:B------:R-:W-:Y:S02]  /*3400*/  PRMT R30, R48, 0x3340, R25.reuse ;  /* 0x00003340301e7816 */ /* 0x100fe40000000019 */
[----:B------:R-:W-:-:S02]  /*3410*/  SHF.R.U32.HI R24, RZ, 0x8, R25 ;  /* 0x00000008ff187819 */ /* 0x000fc40000011619 */
[----:B------:R-:W-:Y:S02]  /*3420*/  SHF.R.U32.HI R23, RZ, 0x8, R50 ;  /* 0x00000008ff177819 */ /* 0x000fe40000011632 */
[--C-:B------:R-:W-:Y:S02]  /*3430*/  PRMT R32, R50, 0x3340, R29.reuse ;  /* 0x0000334032207816 */ /* 0x100fe4000000001d */
[----:B------:R-:W-:Y:S02]  /*3440*/  SHF.R.U32.HI R25, RZ, 0x8, R29 ;  /* 0x00000008ff197819 */ /* 0x000fe4000001161d */
[----:B------:R-:W-:Y:S02]  /*3450*/  LOP3.LUT R29, R0, 0xffff, RZ, 0xc0, !PT ;  /* 0x0000ffff001d7812 */ /* 0x000fe400078ec0ff */
[----:B------:R-:W-:Y:S02]  /*3460*/  LOP3.LUT R20, R20, 0xffff, RZ, 0xc0, !PT ;  /* 0x0000ffff14147812 */ /* 0x000fe400078ec0ff */
[----:B------:R-:W-:-:S02]  /*3470*/  LOP3.LUT R2, R2, 0xffff, RZ, 0xc0, !PT ;  /* 0x0000ffff02027812 */ /* 0x000fc400078ec0ff */
[----:B------:R-:W-:Y:S02]  /*3480*/  LOP3.LUT R21, R21, 0xffff, RZ, 0xc0, !PT ;  /* 0x0000ffff15157812 */ /* 0x000fe400078ec0ff */
[----:B------:R-:W-:Y:S02]  /*3490*/  LOP3.LUT R31, R22, 0xffff, RZ, 0xc0, !PT ;  /* 0x0000ffff161f7812 */ /* 0x000fe400078ec0ff */
[----:B------:R-:W-:Y:S02]  /*34a0*/  LOP3.LUT R24, R24, 0xffff, RZ, 0xc0, !PT ;  /* 0x0000ffff18187812 */ /* 0x000fe400078ec0ff */
[----:B------:R-:W-:Y:S02]  /*34b0*/  LOP3.LUT R0, R23, 0xffff, RZ, 0xc0, !PT ;  /* 0x0000ffff17007812 */ /* 0x000fe400078ec0ff */
[----:B------:R-:W-:Y:S02]  /*34c0*/  LOP3.LUT R25, R25, 0xffff, RZ, 0xc0, !PT ;  /* 0x0000ffff19197812 */ /* 0x000fe400078ec0ff */
[----:B------:R-:W-:-:S02]  /*34d0*/  PRMT R20, R29, 0x3340, R20 ;  /* 0x000033401d147816 */ /* 0x000fc40000000014 */
[----:B------:R-:W-:Y:S02]  /*34e0*/  PRMT R21, R2, 0x3340, R21 ;  /* 0x0000334002157816 */ /* 0x000fe40000000015 */
[----:B------:R-:W-:Y:S02]  /*34f0*/  PRMT R31, R31, 0x3340, R24 ;  /* 0x000033401f1f7816 */ /* 0x000fe40000000018 */
[----:B------:R-:W-:Y:S02]  /*3500*/  PRMT R25, R0, 0x3340, R25 ;  /* 0x0000334000197816 */ /* 0x000fe40000000019 */
[----:B------:R-:W-:Y:S01]  /*3510*/  PRMT R27, R27, 0x5410, R20 ;  /* 0x000054101b1b7816 */ /* 0x000fe20000000014 */
[----:B------:R-:W-:Y:S01]  /*3520*/  BAR.SYNC.DEFER_BLOCKING 0x0 ;  /* 0x0000000000007b1d */ /* 0x000fe20000010000 */
[----:B------:R-:W-:Y:S02]  /*3530*/  PRMT R21, R28, 0x5410, R21 ;  /* 0x000054101c157816 */ /* 0x000fe40000000015 */
[----:B------:R-:W-:-:S02]  /*3540*/  LOP3.LUT R0, R26, 0x20, RZ, 0x3c, !PT ;  /* 0x000000201a007812 */ /* 0x000fc400078e3cff */
[----:B------:R-:W-:Y:S02]  /*3550*/  PRMT R31, R30, 0x5410, R31 ;  /* 0x000054101e1f7816 */ /* 0x000fe4000000001f */
[----:B------:R-:W-:Y:S02]  /*3560*/  LOP3.LUT R2, R26, 0x40, RZ, 0x3c, !PT ;  /* 0x000000401a027812 */ /* 0x000fe400078e3cff */
[----:B------:R-:W-:Y:S02]  /*3570*/  PRMT R25, R32, 0x5410, R25 ;  /* 0x0000541020197816 */ /* 0x000fe40000000019 */
[----:B------:R-:W-:Y:S02]  /*3580*/  LOP3.LUT R20, R26, 0x60, RZ, 0x3c, !PT ;  /* 0x000000601a147812 */ /* 0x000fe400078e3cff */
[C---:B------:R-:W-:Y:S02]  /*3590*/  LOP3.LUT R22, R33.reuse, 0x20, RZ, 0x3c, !PT ;  /* 0x0000002021167812 */ /* 0x040fe400078e3cff */
[----:B------:R-:W-:-:S02]  /*35a0*/  LOP3.LUT R23, R33, 0x40, RZ, 0x3c, !PT ;  /* 0x0000004021177812 */ /* 0x000fc400078e3cff */
[----:B------:R-:W-:Y:S02]  /*35b0*/  LOP3.LUT R24, R33, 0x60, RZ, 0x3c, !PT ;  /* 0x0000006021187812 */ /* 0x000fe400078e3cff */
[C---:B------:R-:W-:Y:S01]  /*35c0*/  ISETP.GE.AND P0, PT, R19.reuse, UR12, PT ;  /* 0x0000000c13007c0c */ /* 0x040fe2000bf06270 */
[----:B------:R-:W-:-:S03]  /*35d0*/  IMAD R19, R19, UR5, RZ ;  /* 0x0000000513137c24 */ /* 0x000fc6000f8e02ff */
[C---:B------:R-:W-:Y:S01]  /*35e0*/  ISETP.LT.AND P1, PT, R3.reuse, UR13, !P0 ;  /* 0x0000000d03007c0c */ /* 0x040fe2000c721270 */
[----:B------:R-:W-:Y:S01]  /*35f0*/  STS [R26+UR4], R27 ;  /* 0x0000001b1a007988 */ /* 0x000fe20008000804 */
[----:B------:R-:W-:Y:S01]  /*3600*/  IMAD R3, R3, UR10, RZ ;  /* 0x0000000a03037c24 */ /* 0x000fe2000f8e02ff */
[C---:B------:R-:W-:Y:S02]  /*3610*/  IADD3 R30, P2, R19.reuse, UR8, RZ ;  /* 0x00000008131e7c10 */ /* 0x040fe4000ff5e0ff */
[----:B------:R0:W-:Y:S01]  /*3620*/  STS [R0+UR4+0x100], R21 ;  /* 0x0001001500007988 */ /* 0x0001e20008000804 */
[C---:B------:R-:W-:Y:S01]  /*3630*/  ISETP.LT.AND P4, PT, R4.reuse, UR13, !P0 ;  /* 0x0000000d04007c0c */ /* 0x040fe2000c781270 */
[----:B------:R-:W-:Y:S01]  /*3640*/  IMAD R4, R4, UR10, RZ ;  /* 0x0000000a04047c24 */ /* 0x000fe2000f8e02ff */
[----:B------:R-:W-:Y:S01]  /*3650*/  LEA.HI.X.SX32 R32, R19, UR9, 0x1, P2 ;  /* 0x0000000913207c11 */ /* 0x000fe200090f0eff */
[----:B------:R1:W-:Y:S04]  /*3660*/  STS [R2+UR4+0x200], R31 ;  /* 0x0002001f02007988 */ /* 0x0003e80008000804 */
[----:B------:R2:W-:Y:S01]  /*3670*/  STS [R20+UR4+0x300], R25 ;  /* 0x0003001914007988 */ /* 0x0005e20008000804 */
[----:B0-----:R-:W-:Y:S01]  /*3680*/  IMAD R0, R6, UR10, RZ ;  /* 0x0000000a06007c24 */ /* 0x001fe2000f8e02ff */
[----:B------:R-:W-:Y:S01]  /*3690*/  BAR.SYNC.DEFER_BLOCKING 0x0 ;  /* 0x0000000000007b1d */ /* 0x000fe20000010000 */
[----:B-1----:R-:W-:-:S04]  /*36a0*/  IADD3 R2, P2, R3, R30, RZ ;  /* 0x0000001e03027210 */ /* 0x002fc80007f5e0ff */
[----:B------:R-:W-:Y:S02]  /*36b0*/  LEA.HI.X.SX32 R3, R3, R32, 0x1, P2 ;  /* 0x0000002003037211 */ /* 0x000fe400010f0eff */
[C---:B------:R-:W-:Y:S01]  /*36c0*/  ISETP.LT.AND P2, PT, R5.reuse, UR13, !P0 ;  /* 0x0000000d05007c0c */ /* 0x040fe2000c741270 */
[----:B------:R-:W-:Y:S01]  /*36d0*/  IMAD R5, R5, UR10, RZ ;  /* 0x0000000a05057c24 */ /* 0x000fe2000f8e02ff */
[----:B--2---:R-:W-:-:S04]  /*36e0*/  IADD3 R20, P3, R4, R30, RZ ;  /* 0x0000001e04147210 */ /* 0x004fc80007f7e0ff */
[----:B------:R-:W-:Y:S02]  /*36f0*/  LEA.HI.X.SX32 R21, R4, R32, 0x1, P3 ;  /* 0x0000002004157211 */ /* 0x000fe400018f0eff */
[----:B------:R-:W-:Y:S02]  /*3700*/  IADD3 R4, P6, R5, R30, RZ ;  /* 0x0000001e05047210 */ /* 0x000fe40007fde0ff */
[C---:B------:R-:W-:Y:S01]  /*3710*/  ISETP.LT.AND P3, PT, R7.reuse, UR13, !P0 ;  /* 0x0000000d07007c0c */ /* 0x040fe2000c761270 */
[----:B------:R-:W-:Y:S01]  /*3720*/  IMAD R7, R7, UR10, RZ ;  /* 0x0000000a07077c24 */ /* 0x000fe2000f8e02ff */
[----:B------:R-:W-:Y:S01]  /*3730*/  LEA.HI.X.SX32 R5, R5, R32, 0x1, P6 ;  /* 0x0000002005057211 */ /* 0x000fe200030f0eff */
[----:B------:R-:W0:Y:S04]  /*3740*/  LDS.U16 R28, [R33+UR4] ;  /* 0x00000004211c7984 */ /* 0x000e280008000400 */
[----:B------:R-:W1:Y:S04]  /*3750*/  LDS.U16 R29, [R22+UR4] ;  /* 0x00000004161d7984 */ /* 0x000e680008000400 */
[----:B------:R-:W2:Y:S04]  /*3760*/  LDS.U16 R26, [R23+UR4] ;  /* 0x00000004171a7984 */ /* 0x000ea80008000400 */
[----:B------:R-:W3:Y:S04]  /*3770*/  LDS.U16 R25, [R24+UR4] ;  /* 0x0000000418197984 */ /* 0x000ee80008000400 */
[----:B------:R-:W4:Y:S04]  /*3780*/  LDS.U16 R33, [R33+UR4+0x80] ;  /* 0x0000800421217984 */ /* 0x000f280008000400 */
[----:B------:R-:W5:Y:S04]  /*3790*/  LDS.U16 R22, [R22+UR4+0x80] ;  /* 0x0000800416167984 */ /* 0x000f680008000400 */
[----:B------:R-:W5:Y:S04]  /*37a0*/  LDS.U16 R23, [R23+UR4+0x80] ;  /* 0x0000800417177984 */ /* 0x000f680008000400 */
[----:B------:R-:W5:Y:S01]  /*37b0*/  LDS.U16 R24, [R24+UR4+0x80] ;  /* 0x0000800418187984 */ /* 0x000f620008000400 */
[----:B0-----:R-:W-:-:S02]  /*37c0*/  PRMT R19, R28, 0x7770, RZ ;  /* 0x000077701c137816 */ /* 0x001fc400000000ff */
[----:B-1----:R-:W-:-:S03]  /*37d0*/  PRMT R27, R29, 0x7770, RZ ;  /* 0x000077701d1b7816 */ /* 0x002fc600000000ff */
[----:B------:R0:W-:Y:S01]  /*37e0*/  @P1 STG.E.U8 desc[UR6][R2.64], R19 ;  /* 0x0000001302001986 */ /* 0x0001e2000c101106 */
[C---:B------:R-:W-:Y:S01]  /*37f0*/  ISETP.LT.AND P1, PT, R8.reuse, UR13, !P0 ;  /* 0x0000000d08007c0c */ /* 0x040fe2000c721270 */
[----:B------:R-:W-:Y:S01]  /*3800*/  IMAD R8, R8, UR10, RZ ;  /* 0x0000000a08087c24 */ /* 0x000fe2000f8e02ff */
[----:B--2---:R-:W-:Y:S01]  /*3810*/  PRMT R31, R26, 0x7770, RZ ;  /* 0x000077701a1f7816 */ /* 0x004fe200000000ff */
[----:B------:R1:W-:Y:S01]  /*3820*/  @P4 STG.E.U8 desc[UR6][R20.64], R27 ;  /* 0x0000001b14004986 */ /* 0x0003e2000c101106 */
[----:B------:R-:W-:Y:S02]  /*3830*/  ISETP.LT.AND P4, PT, R6, UR13, !P0 ;  /* 0x0000000d06007c0c */ /* 0x000fe4000c781270 */
[----:B------:R-:W-:Y:S01]  /*3840*/  IADD3 R6, P6, R7, R30, RZ ;  /* 0x0000001e07067210 */ /* 0x000fe20007fde0ff */
[----:B------:R2:W-:Y:S01]  /*3850*/  @P2 STG.E.U8 desc[UR6][R4.64], R31 ;  /* 0x0000001f04002986 */ /* 0x0005e2000c101106 */
[----:B---3--:R-:W-:Y:S02]  /*3860*/  PRMT R35, R25, 0x7770, RZ ;  /* 0x0000777019237816 */ /* 0x008fe400000000ff */
[----:B------:R-:W-:-:S02]  /*3870*/  LEA.HI.X.SX32 R7, R7, R32, 0x1, P6 ;  /* 0x0000002007077211 */ /* 0x000fc400030f0eff */
[-C--:B0-----:R-:W-:Y:S02]  /*3880*/  IADD3 R2, P5, R0, R30.reuse, RZ ;  /* 0x0000001e00027210 */ /* 0x081fe40007fbe0ff */
[----:B----4-:R-:W-:Y:S02]  /*3890*/  PRMT R19, R33, 0x7770, RZ ;  /* 0x0000777021137816 */ /* 0x010fe400000000ff */
[----:B-1----:R-:W-:Y:S02]  /*38a0*/  IADD3 R20, P2, R8, R30, RZ ;  /* 0x0000001e08147210 */ /* 0x002fe40007f5e0ff */
[-C--:B------:R-:W-:Y:S01]  /*38b0*/  LEA.HI.X.SX32 R3, R0, R32.reuse, 0x1, P5 ;  /* 0x0000002000037211 */ /* 0x080fe200028f0eff */
[----:B------:R-:W-:Y:S01]  /*38c0*/  IMAD R0, R16, UR10, RZ ;  /* 0x0000000a10007c24 */ /* 0x000fe2000f8e02ff */
[----:B------:R-:W-:Y:S02]  /*38d0*/  LEA.HI.X.SX32 R21, R8, R32, 0x1, P2 ;  /* 0x0000002008157211 */ /* 0x000fe400010f0eff */
[C---:B------:R-:W-:Y:S01]  /*38e0*/  ISETP.LT.AND P2, PT, R9.reuse, UR13, !P0 ;  /* 0x0000000d09007c0c */ /* 0x040fe2000c741270 */
[----:B------:R-:W-:Y:S01]  /*38f0*/  IMAD R9, R9, UR10, RZ ;  /* 0x0000000a09097c24 */ /* 0x000fe2000f8e02ff */
[----:B------:R0:W-:Y:S01]  /*3900*/  @P4 STG.E.U8 desc[UR6][R2.64], R35 ;  /* 0x0000002302004986 */ /* 0x0001e2000c101106 */
[----:B-----5:R-:W-:-:S02]  /*3910*/  PRMT R27, R22, 0x7770, RZ ;  /* 0x00007770161b7816 */ /* 0x020fc400000000ff */
[C---:B------:R-:W-:Y:S01]  /*3920*/  ISETP.LT.AND P4, PT, R10.reuse, UR13, !P0 ;  /* 0x0000000d0a007c0c */ /* 0x040fe2000c781270 */
[----:B------:R-:W-:Y:S01]  /*3930*/  IMAD R10, R10, UR10, RZ ;  /* 0x0000000a0a0a7c24 */ /* 0x000fe2000f8e02ff */
[----:B--2---:R-:W-:Y:S01]  /*3940*/  IADD3 R4, P6, R9, R30, RZ ;  /* 0x0000001e09047210 */ /* 0x004fe20007fde0ff */
[----:B------:R1:W-:Y:S01]  /*3950*/  @P3 STG.E.U8 desc[UR6][R6.64], R19 ;  /* 0x0000001306003986 */ /* 0x0003e2000c101106 */
[C---:B------:R-:W-:Y:S01]  /*3960*/  ISETP.LT.AND P3, PT, R11.reuse, UR13, !P0 ;  /* 0x0000000d0b007c0c */ /* 0x040fe2000c761270 */
[----:B------:R-:W-:Y:S01]  /*3970*/  IMAD R11, R11, UR10, RZ ;  /* 0x0000000a0b0b7c24 */ /* 0x000fe2000f8e02ff */
[----:B------:R-:W-:Y:S01]  /*3980*/  LEA.HI.X.SX32 R5, R9, R32, 0x1, P6 ;  /* 0x0000002009057211 */ /* 0x000fe200030f0eff */
[----:B------:R2:W-:Y:S01]  /*3990*/  @P1 STG.E.U8 desc[UR6][R20.64], R27 ;  /* 0x0000001b14001986 */ /* 0x0005e2000c101106 */
[C---:B------:R-:W-:Y:S01]  /*39a0*/  ISETP.LT.AND P1, PT, R12.reuse, UR13, !P0 ;  /* 0x0000000d0c007c0c */ /* 0x040fe2000c721270 */
[----:B------:R-:W-:Y:S01]  /*39b0*/  IMAD R12, R12, UR10, RZ ;  /* 0x0000000a0c0c7c24 */ /* 0x000fe2000f8e02ff */
[----:B0-----:R-:W-:-:S02]  /*39c0*/  IADD3 R2, P5, R10, R30, RZ ;  /* 0x0000001e0a027210 */ /* 0x001fc40007fbe0ff */
[----:B------:R-:W-:Y:S02]  /*39d0*/  PRMT R31, R23, 0x7770, RZ ;  /* 0x00007770171f7816 */ /* 0x000fe400000000ff */
[----:B------:R-:W-:Y:S02]  /*39e0*/  LEA.HI.X.SX32 R3, R10, R32, 0x1, P5 ;  /* 0x000000200a037211 */ /* 0x000fe400028f0eff */
[CC--:B-1----:R-:W-:Y:S01]  /*39f0*/  IADD3 R6, P6, R11.reuse, R30.reuse, RZ ;  /* 0x0000001e0b067210 */ /* 0x0c2fe20007fde0ff */
[----:B------:R0:W-:Y:S01]  /*3a00*/  @P2 STG.E.U8 desc[UR6][R4.64], R31 ;  /* 0x0000001f04002986 */ /* 0x0001e2000c101106 */
[----:B------:R-:W-:Y:S02]  /*3a10*/  IADD3 R8, P2, R12, R30, RZ ;  /* 0x0000001e0c087210 */ /* 0x000fe40007f5e0ff */
[----:B--2---:R-:W-:Y:S02]  /*3a20*/  PRMT R21, R24, 0x7770, RZ ;  /* 0x0000777018157816 */ /* 0x004fe400000000ff */
[-C--:B------:R-:W-:Y:S01]  /*3a30*/  LEA.HI.X.SX32 R7, R11, R32.reuse, 0x1, P6 ;  /* 0x000000200b077211 */ /* 0x080fe200030f0eff */
[----:B------:R-:W-:Y:S01]  /*3a40*/  IMAD R11, R17, UR10, RZ ;  /* 0x0000000a110b7c24 */ /* 0x000fe2000f8e02ff */
[----:B------:R-:W-:Y:S01]  /*3a50*/  PRMT R19, R28, 0x7771, RZ ;  /* 0x000077711c137816 */ /* 0x000fe200000000ff */
[----:B------:R-:W-:Y:S01]  /*3a60*/  @P4 STG.E.U8 desc[UR6][R2.64], R21 ;  /* 0x0000001502004986 */ /* 0x000fe2000c101106 */
[----:B------:R-:W-:-:S02]  /*3a70*/  LEA.HI.X.SX32 R9, R12, R32, 0x1, P2 ;  /* 0x000000200c097211 */ /* 0x000fc400010f0eff */
[----:B------:R-:W-:Y:S01]  /*3a80*/  PRMT R29, R29, 0x7771, RZ ;  /* 0x000077711d1d7816 */ /* 0x000fe200000000ff */
[----:B------:R1:W-:Y:S01]  /*3a90*/  @P3 STG.E.U8 desc[UR6][R6.64], R19 ;  /* 0x0000001306003986 */ /* 0x0003e2000c101106 */
[C---:B------:R-:W-:Y:S01]  /*3aa0*/  ISETP.LT.AND P4, PT, R14.reuse, UR13, !P0 ;  /* 0x0000000d0e007c0c */ /* 0x040fe2000c781270 */
[----:B------:R-:W-:Y:S01]  /*3ab0*/  IMAD R14, R14, UR10, RZ ;  /* 0x0000000a0e0e7c24 */ /* 0x000fe2000f8e02ff */
[C---:B------:R-:W-:Y:S01]  /*3ac0*/  ISETP.LT.AND P3, PT, R15.reuse, UR13, !P0 ;  /* 0x0000000d0f007c0c */ /* 0x040fe2000c761270 */
[----:B------:R2:W-:Y:S01]  /*3ad0*/  @P1 STG.E.U8 desc[UR6][R8.64], R29 ;  /* 0x0000001d08001986 */ /* 0x0005e2000c101106 */
[----:B------:R-:W-:Y:S01]  /*3ae0*/  IMAD R15, R15, UR10, RZ ;  /* 0x0000000a0f0f7c24 */ /* 0x000fe2000f8e02ff */
[C---:B------:R-:W-:Y:S01]  /*3af0*/  ISETP.LT.AND P5, PT, R13.reuse, UR13, !P0 ;  /* 0x0000000d0d007c0c */ /* 0x040fe2000c7a1270 */
[----:B------:R-:W-:Y:S01]  /*3b00*/  IMAD R13, R13, UR10, RZ ;  /* 0x0000000a0d0d7c24 */ /* 0x000fe2000f8e02ff */
[----:B0-----:R-:W-:Y:S02]  /*3b10*/  IADD3 R4, P1, R14, R30, RZ ;  /* 0x0000001e0e047210 */ /* 0x001fe40007f3e0ff */
[----:B------:R-:W-:-:S02]  /*3b20*/  PRMT R25, R25, 0x7771, RZ ;  /* 0x0000777119197816 */ /* 0x000fc400000000ff */
[----:B-1----:R-:W-:Y:S01]  /*3b30*/  IADD3 R6, P2, R15, R30, RZ ;  /* 0x0000001e0f067210 */ /* 0x002fe20007f5e0ff */
[----:B------:R-:W-:Y:S01]  /*3b40*/  IMAD R19, R18, UR10, RZ ;  /* 0x0000000a12137c24 */ /* 0x000fe2000f8e02ff */
[----:B------:R-:W-:Y:S02]  /*3b50*/  LEA.HI.X.SX32 R5, R14, R32, 0x1, P1 ;  /* 0x000000200e057211 */ /* 0x000fe400008f0eff */
[-C--:B------:R-:W-:Y:S02]  /*3b60*/  IADD3 R10, P1, R11, R30.reuse, RZ ;  /* 0x0000001e0b0a7210 */ /* 0x080fe40007f3e0ff */
[----:B------:R-:W-:Y:S02]  /*3b70*/  IADD3 R2, P6, R13, R30, RZ ;  /* 0x0000001e0d027210 */ /* 0x000fe40007fde0ff */
[----:B------:R-:W-:Y:S02]  /*3b80*/  LEA.HI.X.SX32 R7, R15, R32, 0x1, P2 ;  /* 0x000000200f077211 */ /* 0x000fe400010f0eff */
[----:B------:R-:W-:-:S02]  /*3b90*/  ISETP.LT.AND P2, PT, R16, UR13, !P0 ;  /* 0x0000000d10007c0c */ /* 0x000fc4000c741270 */
[-C--:B------:R-:W-:Y:S02]  /*3ba0*/  LEA.HI.X.SX32 R11, R11, R32.reuse, 0x1, P1 ;  /* 0x000000200b0b7211 */ /* 0x080fe400008f0eff */
[----:B------:R-:W-:Y:S02]  /*3bb0*/  ISETP.LT.AND P1, PT, R17, UR13, !P0 ;  /* 0x0000000d11007c0c */ /* 0x000fe4000c721270 */
[----:B------:R-:W-:Y:S02]  /*3bc0*/  ISETP.LT.AND P0, PT, R18, UR13, !P0 ;  /* 0x0000000d12007c0c */ /* 0x000fe4000c701270 */
[----:B------:R-:W-:Y:S02]  /*3bd0*/  LEA.HI.X.SX32 R3, R13, R32, 0x1, P6 ;  /* 0x000000200d037211 */ /* 0x000fe400030f0eff */
[----:B--2---:R-:W-:Y:S02]  /*3be0*/  IADD3 R8, P6, R0, R30, RZ ;  /* 0x0000001e00087210 */ /* 0x004fe40007fde0ff */
[----:B------:R-:W-:-:S02]  /*3bf0*/  PRMT R17, R26, 0x7771, RZ ;  /* 0x000077711a117816 */ /* 0x000fc400000000ff */
[----:B------:R-:W-:Y:S02]  /*3c00*/  PRMT R33, R33, 0x7771, RZ ;  /* 0x0000777121217816 */ /* 0x000fe400000000ff */
[----:B------:R-:W-:Y:S01]  /*3c10*/  LEA.HI.X.SX32 R9, R0, R32, 0x1, P6 ;  /* 0x0000002000097211 */ /* 0x000fe200030f0eff */
[----:B------:R0:W-:Y:S01]  /*3c20*/  @P5 STG.E.U8 desc[UR6][R2.64], R17 ;  /* 0x0000001102005986 */ /* 0x0001e2000c101106 */
[----:B------:R-:W-:Y:S02]  /*3c30*/  PRMT R15, R22, 0x7771, RZ ;  /* 0x00007771160f7816 */ /* 0x000fe400000000ff */
[----:B------:R-:W-:Y:S01]  /*3c40*/  PRMT R23, R23, 0x7771, RZ ;  /* 0x0000777117177816 */ /* 0x000fe200000000ff */
[----:B------:R0:W-:Y:S01]  /*3c50*/  @P4 STG.E.U8 desc[UR6][R4.64], R25 ;  /* 0x0000001904004986 */ /* 0x0001e2000c101106 */
[----:B------:R-:W-:-:S03]  /*3c60*/  IADD3 R12, P6, R19, R30, RZ ;  /* 0x0000001e130c7210 */ /* 0x000fc60007fde0ff */
[----:B------:R0:W-:Y:S01]  /*3c70*/  @P3 STG.E.U8 desc[UR6][R6.64], R33 ;  /* 0x0000002106003986 */ /* 0x0001e2000c101106 */
[----:B------:R-:W-:-:S03]  /*3c80*/  LEA.HI.X.SX32 R13, R19, R32, 0x1, P6 ;  /* 0x00000020130d7211 */ /* 0x000fc600030f0eff */
[----:B------:R0:W-:Y:S04]  /*3c90*/  @P2 STG.E.U8 desc[UR6][R8.64], R15 ;  /* 0x0000000f08002986 */ /* 0x0001e8000c101106 */
[----:B------:R0:W-:Y:S01]  /*3ca0*/  @P1 STG.E.U8 desc[UR6][R10.64], R23 ;  /* 0x000000170a001986 */ /* 0x0001e2000c101106 */
[----:B------:R-:W-:Y:S05]  /*3cb0*/  @!P0 EXIT ;  /* 0x000000000000894d */ /* 0x000fea0003800000 */
[----:B0-----:R-:W-:-:S05]  /*3cc0*/  PRMT R3, R24, 0x7771, RZ ;  /* 0x0000777118037816 */ /* 0x001fca00000000ff */
[----:B------:R-:W-:Y:S01]  /*3cd0*/  STG.E.U8 desc[UR6][R12.64], R3 ;  /* 0x000000030c007986 */ /* 0x000fe2000c101106 */
[----:B------:R-:W-:Y:S05]  /*3ce0*/  EXIT ;  /* 0x000000000000794d */ /* 0x000fea0003800000 */
.L_x_3:
[----:B------:R-:W-:-:S00]  /*3cf0*/  BRA `(.L_x_3) ;  /* 0xfffffffc00fc7947 */ /* 0x000fc0000383ffff */
[----:B------:R-:W-:-:S00]  /*3d00*/  NOP ;  /* 0x0000000000007918 */ /* 0x000fc00000000000 */
[----:B------:R-:W-:-:S00]  /*3d10*/  NOP ;  /* 0x0000000000007918 */ /* 0x000fc00000000000 */
[----:B------:R-:W-:-:S00]  /*3d20*/  NOP ;  /* 0x0000000000007918 */ /* 0x000fc00000000000 */
[----:B------:R-:W-:-:S00]  /*3d30*/  NOP ;  /* 0x0000000000007918 */ /* 0x000fc00000000000 */
[----:B------:R-:W-:-:S00]  /*3d40*/  NOP ;  /* 0x0000000000007918 */ /* 0x000fc00000000000 */
[----:B------:R-:W-:-:S00]  /*3d50*/  NOP ;  /* 0x0000000000007918 */ /* 0x000fc00000000000 */
[----:B------:R-:W-:-:S00]  /*3d60*/  NOP ;  /* 0x0000000000007918 */ /* 0x000fc00000000000 */
[----:B------:R-:W-:-:S00]  /*3d70*/  NOP ;  /* 0x0000000000007918 */ /* 0x000fc00000000000 */
.L_x_4:


//--------------------- .nv.shared.matmul_kernel  --------------------------
	.section	.nv.shared.matmul_kernel,"aw",@nobits
	.sectionflags	@""
	.align	16
	.zero		1024


//--------------------- .nv.shared.reserved.0     --------------------------
	.section	.nv.shared.reserved.0,"aw",@nobits
	.weak		__nv_reservedSMEM_offset_0_alias
	.size		__nv_reservedSMEM_offset_0_alias, 0, 0
	.other		__nv_reservedSMEM_offset_0_alias,@"STO_CUDA_RESERVED_SHARED STV_DEFAULT"
__nv_reservedSMEM_offset_0_alias:
	.zero		0


//--------------------- .nv.constant0.matmul_kernel --------------------------
	.section	.nv.constant0.matmul_kernel,"a",@progbits
	.sectionflags	@""
	.align	4
.nv.constant0.matmul_kernel:
	.zero		608


//--------------------- SYMBOLS --------------------------

	.type		.nv.reservedSmem.offset0,@object
	.size		.nv.reservedSmem.offset0,0x4
